// auto-generated by cutlass_sweep.gemm — config: {"arch": "sm_90", "cluster_m": 2, "cluster_n": 1, "dtype": "e4m3", "dtype_b": "e4m3", "layout": "nt", "stages": 0, "tile_k": 64, "tile_m": 64, "tile_n": 256}
#include "cutlass/cutlass.h"
#include "cutlass/gemm/collective/collective_builder.hpp"
#include "cutlass/gemm/device/gemm_universal_adapter.h"
#include "cutlass/gemm/kernel/gemm_universal.hpp"
#include "cutlass/epilogue/collective/collective_builder.hpp"

using ElemA = cutlass::float_e4m3_t;
using ElemB = cutlass::float_e4m3_t;
using ElemCD = cutlass::float_e4m3_t;
using Acc  = float;
using TileShape    = cute::Shape<cute::_64, cute::_256, cute::_64>;
using ClusterShape = cute::Shape<cute::_2, cute::_1, cute::_1>;

using CollectiveEpilogue = typename cutlass::epilogue::collective::CollectiveBuilder<
    cutlass::arch::Sm90, cutlass::arch::OpClassTensorOp,
    TileShape, ClusterShape,
    cutlass::epilogue::collective::EpilogueTileAuto,
    Acc, Acc,
    ElemCD, cutlass::layout::RowMajor, 128 / cutlass::sizeof_bits<ElemCD>::value,
    ElemCD, cutlass::layout::RowMajor, 128 / cutlass::sizeof_bits<ElemCD>::value,
    cutlass::epilogue::collective::EpilogueScheduleAuto
  >::CollectiveOp;

using CollectiveMainloop = typename cutlass::gemm::collective::CollectiveBuilder<
    cutlass::arch::Sm90, cutlass::arch::OpClassTensorOp,
    ElemA, cutlass::layout::RowMajor, 128 / cutlass::sizeof_bits<ElemA>::value,
    ElemB, cutlass::layout::ColumnMajor, 128 / cutlass::sizeof_bits<ElemB>::value,
    Acc,
    TileShape, ClusterShape,
    cutlass::gemm::collective::StageCountAutoCarveout<static_cast<int>(sizeof(typename CollectiveEpilogue::SharedStorage))>,
    cutlass::gemm::collective::KernelScheduleAuto
  >::CollectiveOp;

using GemmKernel = cutlass::gemm::kernel::GemmUniversal<
    cute::Shape<int,int,int,int>,
    CollectiveMainloop,
    CollectiveEpilogue
>;
using Gemm = cutlass::gemm::device::GemmUniversalAdapter<GemmKernel>;

// Force the device kernel symbol into the cubin without needing a host main.
auto* _anchor = &cutlass::device_kernel<GemmKernel>;


// ===== COMPILED SASS (sm_90a) =====

	.target	sm_90a

	.elftype	@"ET_EXEC"


//--------------------- .note.nv.tkinfo           --------------------------
	.section	.note.nv.tkinfo,"",@"SHT_NOTE"
	.sectionflags	@"SHF_NOTE_NV_TKINFO"
	.tkinfo
        /*0018*/ 	.word	0x00000002
        /*0030*/ 	.string	""
        /*0030*/ 	.string	"ptxas"
        /*0030*/ 	.string	"Cuda compilation tools, release 13.0, V13.0.88"
        /*0030*/ 	.string	"Build cuda_13.0.r13.0/compiler.36424714_0"
        /*0030*/ 	.string	"-arch sm_90a -m 64 "



//--------------------- .note.nv.cuinfo           --------------------------
	.section	.note.nv.cuinfo,"",@"SHT_NOTE"
	.sectionflags	@"SHF_NOTE_NV_CUINFO"
        /*0018*/ 	.short	0x0002
        /*001a*/ 	.short	0x005a
        /*001c*/ 	.short	0x0082
	.zero		2


//--------------------- .nv.info                  --------------------------
	.section	.nv.info,"",@"SHT_CUDA_INFO"
	.align	4


	//----- nvinfo : EIATTR_REGCOUNT
	.align		4
        /*0000*/ 	.byte	0x04, 0x2f
        /*0002*/ 	.short	(.L_12 - .L_11)
	.align		4
.L_11:
        /*0004*/ 	.word	index@(_ZN7cutlass13device_kernelINS_4gemm6kernel13GemmUniversalIN4cute5tupleIJiiiiEEENS1_10collective13CollectiveMmaINS1_37MainloopSm90TmaGmmaWarpSpecializedFP8ILi11ENS5_IJNS4_1CILi2EEENSA_ILi1EEESC_EEENS1_32KernelTmaWarpSpecializedPingpongEEENS5_IJNSA_ILi64EEENSA_ILi256EEESG_EEENS_12float_e4m3_tENS5_IJlSC_lEEESJ_SK_NS4_8TiledMMAINS4_8MMA_AtomIJNS4_4SM904GMMA31MMA_64x256x32_F32E4M3E4M3_SS_TNILNSO_7ScaleInE1ELSQ_1EEEEEENS4_6LayoutINS5_IJSC_SC_SC_EEENS5_IJNSA_ILi0EEESV_SV_EEEEENS5_IJNS4_10UnderscoreESY_SY_EEEEENS4_13SM90_TMA_LOADENS4_14ComposedLayoutINS4_7SwizzleILi2ELi4ELi3EEENS4_18smem_ptr_flag_bitsILi8EEENST_INS5_IJNSA_ILi8EEESG_EEENS5_IJSG_SC_EEEEEEEvNS4_8identityENS4_23SM90_TMA_LOAD_MULTICASTES1B_vS1C_EENS_8epilogue10collective6detail29Sm90TmaWarpSpecializedAdapterINS1G_15DefaultEpilogueISJ_SK_SK_NS1F_6thread17LinearCombinationISJ_Li1EffLNS1K_9ScaleType4KindE0ELNS_15FloatRoundStyleE2ESJ_EENS1_15EpilogueDefaultEEEEEvvEEEEvNT_6ParamsE)
        /*0008*/ 	.word	0x000000a8


	//----- nvinfo : EIATTR_FRAME_SIZE
	.align		4
.L_12:
        /*000c*/ 	.byte	0x04, 0x11
        /*000e*/ 	.short	(.L_14 - .L_13)
	.align		4
.L_13:
        /*0010*/ 	.word	index@(_ZN7cutlass13device_kernelINS_4gemm6kernel13GemmUniversalIN4cute5tupleIJiiiiEEENS1_10collective13CollectiveMmaINS1_37MainloopSm90TmaGmmaWarpSpecializedFP8ILi11ENS5_IJNS4_1CILi2EEENSA_ILi1EEESC_EEENS1_32KernelTmaWarpSpecializedPingpongEEENS5_IJNSA_ILi64EEENSA_ILi256EEESG_EEENS_12float_e4m3_tENS5_IJlSC_lEEESJ_SK_NS4_8TiledMMAINS4_8MMA_AtomIJNS4_4SM904GMMA31MMA_64x256x32_F32E4M3E4M3_SS_TNILNSO_7ScaleInE1ELSQ_1EEEEEENS4_6LayoutINS5_IJSC_SC_SC_EEENS5_IJNSA_ILi0EEESV_SV_EEEEENS5_IJNS4_10UnderscoreESY_SY_EEEEENS4_13SM90_TMA_LOADENS4_14ComposedLayoutINS4_7SwizzleILi2ELi4ELi3EEENS4_18smem_ptr_flag_bitsILi8EEENST_INS5_IJNSA_ILi8EEESG_EEENS5_IJSG_SC_EEEEEEEvNS4_8identityENS4_23SM90_TMA_LOAD_MULTICASTES1B_vS1C_EENS_8epilogue10collective6detail29Sm90TmaWarpSpecializedAdapterINS1G_15DefaultEpilogueISJ_SK_SK_NS1F_6thread17LinearCombinationISJ_Li1EffLNS1K_9ScaleType4KindE0ELNS_15FloatRoundStyleE2ESJ_EENS1_15EpilogueDefaultEEEEEvvEEEEvNT_6ParamsE)
        /*0014*/ 	.word	0x00000118


	//----- nvinfo : EIATTR_MIN_STACK_SIZE
	.align		4
.L_14:
        /*0018*/ 	.byte	0x04, 0x12
        /*001a*/ 	.short	(.L_16 - .L_15)
	.align		4
.L_15:
        /*001c*/ 	.word	index@(_ZN7cutlass13device_kernelINS_4gemm6kernel13GemmUniversalIN4cute5tupleIJiiiiEEENS1_10collective13CollectiveMmaINS1_37MainloopSm90TmaGmmaWarpSpecializedFP8ILi11ENS5_IJNS4_1CILi2EEENSA_ILi1EEESC_EEENS1_32KernelTmaWarpSpecializedPingpongEEENS5_IJNSA_ILi64EEENSA_ILi256EEESG_EEENS_12float_e4m3_tENS5_IJlSC_lEEESJ_SK_NS4_8TiledMMAINS4_8MMA_AtomIJNS4_4SM904GMMA31MMA_64x256x32_F32E4M3E4M3_SS_TNILNSO_7ScaleInE1ELSQ_1EEEEEENS4_6LayoutINS5_IJSC_SC_SC_EEENS5_IJNSA_ILi0EEESV_SV_EEEEENS5_IJNS4_10UnderscoreESY_SY_EEEEENS4_13SM90_TMA_LOADENS4_14ComposedLayoutINS4_7SwizzleILi2ELi4ELi3EEENS4_18smem_ptr_flag_bitsILi8EEENST_INS5_IJNSA_ILi8EEESG_EEENS5_IJSG_SC_EEEEEEEvNS4_8identityENS4_23SM90_TMA_LOAD_MULTICASTES1B_vS1C_EENS_8epilogue10collective6detail29Sm90TmaWarpSpecializedAdapterINS1G_15DefaultEpilogueISJ_SK_SK_NS1F_6thread17LinearCombinationISJ_Li1EffLNS1K_9ScaleType4KindE0ELNS_15FloatRoundStyleE2ESJ_EENS1_15EpilogueDefaultEEEEEvvEEEEvNT_6ParamsE)
        /*0020*/ 	.word	0x00000118
.L_16:


//--------------------- .nv.compat                --------------------------
	.section	.nv.compat,"",@"SHT_CUDA_COMPAT_INFO"
	.align	4
        /*0000*/ 	.byte	0x02, 0x09, 0x01, 0x00, 0x02, 0x02, 0x04, 0x00, 0x02, 0x05, 0x05, 0x00, 0x03, 0x07, 0x01, 0x01
        /*0010*/ 	.byte	0x02, 0x03, 0x01, 0x00, 0x02, 0x06, 0x01, 0x00, 0x04, 0x0b, 0x08, 0x00, 0x00, 0x00, 0x00, 0x00
        /*0020*/ 	.byte	0x00, 0x00, 0x00, 0x00


//--------------------- .nv.info._ZN7cutlass13device_kernelINS_4gemm6kernel13GemmUniversalIN4cute5tupleIJiiiiEEENS1_10collective13CollectiveMmaINS1_37MainloopSm90TmaGmmaWarpSpecializedFP8ILi11ENS5_IJNS4_1CILi2EEENSA_ILi1EEESC_EEENS1_32KernelTmaWarpSpecializedPingpongEEENS5_IJNSA_ILi64EEENSA_ILi256EEESG_EEENS_12float_e4m3_tENS5_IJlSC_lEEESJ_SK_NS4_8TiledMMAINS4_8MMA_AtomIJNS4_4SM904GMMA31MMA_64x256x32_F32E4M3E4M3_SS_TNILNSO_7ScaleInE1ELSQ_1EEEEEENS4_6LayoutINS5_IJSC_SC_SC_EEENS5_IJNSA_ILi0EEESV_SV_EEEEENS5_IJNS4_10UnderscoreESY_SY_EEEEENS4_13SM90_TMA_LOADENS4_14ComposedLayoutINS4_7SwizzleILi2ELi4ELi3EEENS4_18smem_ptr_flag_bitsILi8EEENST_INS5_IJNSA_ILi8EEESG_EEENS5_IJSG_SC_EEEEEEEvNS4_8identityENS4_23SM90_TMA_LOAD_MULTICASTES1B_vS1C_EENS_8epilogue10collective6detail29Sm90TmaWarpSpecializedAdapterINS1G_15DefaultEpilogueISJ_SK_SK_NS1F_6thread17LinearCombinationISJ_Li1EffLNS1K_9ScaleType4KindE0ELNS_15FloatRoundStyleE2ESJ_EENS1_15EpilogueDefaultEEEEEvvEEEEvNT_6ParamsE --------------------------
	.section	.nv.info._ZN7cutlass13device_kernelINS_4gemm6kernel13GemmUniversalIN4cute5tupleIJiiiiEEENS1_10collective13CollectiveMmaINS1_37MainloopSm90TmaGmmaWarpSpecializedFP8ILi11ENS5_IJNS4_1CILi2EEENSA_ILi1EEESC_EEENS1_32KernelTmaWarpSpecializedPingpongEEENS5_IJNSA_ILi64EEENSA_ILi256EEESG_EEENS_12float_e4m3_tENS5_IJlSC_lEEESJ_SK_NS4_8TiledMMAINS4_8MMA_AtomIJNS4_4SM904GMMA31MMA_64x256x32_F32E4M3E4M3_SS_TNILNSO_7ScaleInE1ELSQ_1EEEEEENS4_6LayoutINS5_IJSC_SC_SC_EEENS5_IJNSA_ILi0EEESV_SV_EEEEENS5_IJNS4_10UnderscoreESY_SY_EEEEENS4_13SM90_TMA_LOADENS4_14ComposedLayoutINS4_7SwizzleILi2ELi4ELi3EEENS4_18smem_ptr_flag_bitsILi8EEENST_INS5_IJNSA_ILi8EEESG_EEENS5_IJSG_SC_EEEEEEEvNS4_8identityENS4_23SM90_TMA_LOAD_MULTICASTES1B_vS1C_EENS_8epilogue10collective6detail29Sm90TmaWarpSpecializedAdapterINS1G_15DefaultEpilogueISJ_SK_SK_NS1F_6thread17LinearCombinationISJ_Li1EffLNS1K_9ScaleType4KindE0ELNS_15FloatRoundStyleE2ESJ_EENS1_15EpilogueDefaultEEEEEvvEEEEvNT_6ParamsE,"",@"SHT_CUDA_INFO"
	.sectionflags	@""
	.align	4


	//----- nvinfo : EIATTR_CUDA_API_VERSION
	.align		4
        /*0000*/ 	.byte	0x04, 0x37
        /*0002*/ 	.short	(.L_18 - .L_17)
.L_17:
        /*0004*/ 	.word	0x00000082


	//----- nvinfo : EIATTR_KPARAM_INFO
	.align		4
.L_18:
        /*0008*/ 	.byte	0x04, 0x17
        /*000a*/ 	.short	(.L_20 - .L_19)
.L_19:
        /*000c*/ 	.word	0x00000000
        /*0010*/ 	.short	0x0000
        /*0012*/ 	.short	0x0070
        /*0014*/ 	.byte	0x00, 0xf0, 0x01, 0x10


	//----- nvinfo : EIATTR_SPARSE_MMA_MASK
	.align		4
.L_20:
        /*0018*/ 	.byte	0x03, 0x50
        /*001a*/ 	.short	0x0000


	//----- nvinfo : EIATTR_MAXREG_COUNT
	.align		4
        /*001c*/ 	.byte	0x03, 0x1b
        /*001e*/ 	.short	0x00a8


	//----- nvinfo : EIATTR_NUM_BARRIERS
	.align		4
        /*0020*/ 	.byte	0x02, 0x4c
        /*0022*/ 	.byte	0x01
	.zero		1


	//----- nvinfo : EIATTR_ANNOTATIONS
	.align		4
        /*0024*/ 	.byte	0x04, 0x55
        /*0026*/ 	.short	(.L_22 - .L_21)


	//   ....[0]....
.L_21:
        /*0028*/ 	.word	0x00000001
        /*002c*/ 	.byte	0x30, 0x08, 0x00, 0x00, 0x01, 0x00, 0x00, 0x00, 0x20, 0x0a, 0x00, 0x00, 0x01, 0x00, 0x00, 0x00
        /* <DEDUP_REMOVED lines=212> */
        /*0d7c*/ 	.byte	0x30, 0x08, 0x01, 0x00


	//----- nvinfo : EIATTR_MERCURY_ISA_VERSION
	.align		4
.L_22:
        /*0d80*/ 	.byte	0x03, 0x5f
        /*0d82*/ 	.short	0x0101


	//----- nvinfo : EIATTR_INT_WARP_WIDE_INSTR_OFFSETS
	.align		4
        /*0d84*/ 	.byte	0x04, 0x31
        /*0d86*/ 	.short	(.L_24 - .L_23)


	//   ....[0]....
.L_23:
        /*0d88*/ 	.word	0x000006b0


	//   ....[1]....
        /*0d8c*/ 	.word	0x00000730


	//   ....[2]....
        /*0d90*/ 	.word	0x00000740


	//   ....[3]....
        /*0d94*/ 	.word	0x00000770


	//   ....[4]....
        /*0d98*/ 	.word	0x000007b0


	//   ....[5]....
        /*0d9c*/ 	.word	0x000007e0


	//   ....[6]....
        /*0da0*/ 	.word	0x000008f0


	//   ....[7]....
        /*0da4*/ 	.word	0x00000910


	//   ....[8]....
        /*0da8*/ 	.word	0x000057b0


	//----- nvinfo : EIATTR_COOP_GROUP_MASK_REGIDS
	.align		4
.L_24:
        /*0dac*/ 	.byte	0x04, 0x29
        /*0dae*/ 	.short	(.L_26 - .L_25)


	//   ....[0]....
.L_25:
        /*0db0*/ 	.word	0xffffffff


	//   ....[1]....
        /*0db4*/ 	.word	0xffffffff


	//   ....[2]....
        /*0db8*/ 	.word	0xffffffff


	//   ....[3]....
        /*0dbc*/ 	.word	0xffffffff


	//   ....[4]....
        /*0dc0*/ 	.word	0xffffffff


	//   ....[5]....
        /*0dc4*/ 	.word	0xffffffff


	//   ....[6]....
        /*0dc8*/ 	.word	0xffffffff


	//----- nvinfo : EIATTR_COOP_GROUP_INSTR_OFFSETS
	.align		4
.L_26:
        /*0dcc*/ 	.byte	0x04, 0x28
        /*0dce*/ 	.short	(.L_28 - .L_27)


	//   ....[0]....
.L_27:
        /*0dd0*/ 	.word	0x00000070


	//   ....[1]....
        /*0dd4*/ 	.word	0x00000090


	//   ....[2]....
        /*0dd8*/ 	.word	0x00000190


	//   ....[3]....
        /*0ddc*/ 	.word	0x000004c0


	//   ....[4]....
        /*0de0*/ 	.word	0x00000500


	//   ....[5]....
        /*0de4*/ 	.word	0x00000600


	//   ....[6]....
        /*0de8*/ 	.word	0x00000ab0


	//----- nvinfo : EIATTR_REG_RECONFIG
	.align		4
.L_28:
        /*0dec*/ 	.byte	0x01, 0x54
	.zero		2


	//----- nvinfo : EIATTR_MBARRIER_INSTR_OFFSETS
	.align		4
        /*0df0*/ 	.byte	0x04, 0x39
        /*0df2*/ 	.short	(.L_30 - .L_29)


	//   ....[0]....
.L_29:
        /*0df4*/ 	.word	0x00000330
        /*0df8*/ 	.word	0x000000ff
        /*0dfc*/ 	.word	0x00000000
        /*0e00*/ 	.short	0x0100
        /*0e02*/ 	.byte	0x07
	.zero		1


	//   ....[1]....
        /*0e04*/ 	.word	0x00000340
        /*0e08*/ 	.word	0x000000ff
        /*0e0c*/ 	.word	0x00000058
        /*0e10*/ 	.short	0x0100
        /*0e12*/ 	.byte	0x07
	.zero		1


	//   ....[2]....
        /*0e14*/ 	.word	0x00000350
        /*0e18*/ 	.word	0x000000ff
        /*0e1c*/ 	.word	0x00000008
        /*0e20*/ 	.short	0x0100
        /*0e22*/ 	.byte	0x07
	.zero		1


	//   ....[3]....
        /*0e24*/ 	.word	0x00000360
        /*0e28*/ 	.word	0x000000ff
        /*0e2c*/ 	.word	0x00000060
        /*0e30*/ 	.short	0x0100
        /*0e32*/ 	.byte	0x07
	.zero		1


	//   ....[4]....
        /*0e34*/ 	.word	0x00000370
        /*0e38*/ 	.word	0x000000ff
        /*0e3c*/ 	.word	0x00000010
        /*0e40*/ 	.short	0x0100
        /*0e42*/ 	.byte	0x07
	.zero		1


	//   ....[5]....
        /*0e44*/ 	.word	0x00000380
        /*0e48*/ 	.word	0x000000ff
        /*0e4c*/ 	.word	0x00000068
        /*0e50*/ 	.short	0x0100
        /*0e52*/ 	.byte	0x07
	.zero		1


	//   ....[6]....
        /*0e54*/ 	.word	0x00000390
        /*0e58*/ 	.word	0x000000ff
        /*0e5c*/ 	.word	0x00000018
        /*0e60*/ 	.short	0x0100
        /*0e62*/ 	.byte	0x07
	.zero		1


	//   ....[7]....
        /*0e64*/ 	.word	0x000003a0
        /*0e68*/ 	.word	0x000000ff
        /*0e6c*/ 	.word	0x00000070
        /*0e70*/ 	.short	0x0100
        /*0e72*/ 	.byte	0x07
	.zero		1


	//   ....[8]....
        /*0e74*/ 	.word	0x000003b0
        /*0e78*/ 	.word	0x000000ff
        /*0e7c*/ 	.word	0x00000020
        /*0e80*/ 	.short	0x0100
        /*0e82*/ 	.byte	0x07
	.zero		1


	//   ....[9]....
        /*0e84*/ 	.word	0x000003c0
        /*0e88*/ 	.word	0x000000ff
        /*0e8c*/ 	.word	0x00000078
        /*0e90*/ 	.short	0x0100
        /*0e92*/ 	.byte	0x07
	.zero		1


	//   ....[10]....
        /*0e94*/ 	.word	0x000003d0
        /*0e98*/ 	.word	0x000000ff
        /*0e9c*/ 	.word	0x00000028
        /*0ea0*/ 	.short	0x0100
        /*0ea2*/ 	.byte	0x07
	.zero		1


	//   ....[11]....
        /*0ea4*/ 	.word	0x000003e0
        /*0ea8*/ 	.word	0x000000ff
        /*0eac*/ 	.word	0x00000080
        /*0eb0*/ 	.short	0x0100
        /*0eb2*/ 	.byte	0x07
	.zero		1


	//   ....[12]....
        /*0eb4*/ 	.word	0x000003f0
        /*0eb8*/ 	.word	0x000000ff
        /*0ebc*/ 	.word	0x00000030
        /*0ec0*/ 	.short	0x0100
        /*0ec2*/ 	.byte	0x07
	.zero		1


	//   ....[13]....
        /*0ec4*/ 	.word	0x00000400
        /*0ec8*/ 	.word	0x000000ff
        /*0ecc*/ 	.word	0x00000088
        /*0ed0*/ 	.short	0x0100
        /*0ed2*/ 	.byte	0x07
	.zero		1


	//   ....[14]....
        /*0ed4*/ 	.word	0x00000410
        /*0ed8*/ 	.word	0x000000ff
        /*0edc*/ 	.word	0x00000038
        /*0ee0*/ 	.short	0x0100
        /*0ee2*/ 	.byte	0x07
	.zero		1


	//   ....[15]....
        /*0ee4*/ 	.word	0x00000420
        /*0ee8*/ 	.word	0x000000ff
        /*0eec*/ 	.word	0x00000090
        /*0ef0*/ 	.short	0x0100
        /*0ef2*/ 	.byte	0x07
	.zero		1


	//   ....[16]....
        /*0ef4*/ 	.word	0x00000430
        /*0ef8*/ 	.word	0x000000ff
        /*0efc*/ 	.word	0x00000040
        /*0f00*/ 	.short	0x0100
        /*0f02*/ 	.byte	0x07
	.zero		1


	//   ....[17]....
        /*0f04*/ 	.word	0x00000440
        /*0f08*/ 	.word	0x000000ff
        /*0f0c*/ 	.word	0x00000098
        /*0f10*/ 	.short	0x0100
        /*0f12*/ 	.byte	0x07
	.zero		1


	//   ....[18]....
        /*0f14*/ 	.word	0x00000450
        /*0f18*/ 	.word	0x000000ff
        /*0f1c*/ 	.word	0x00000048
        /*0f20*/ 	.short	0x0100
        /*0f22*/ 	.byte	0x07
	.zero		1


	//   ....[19]....
        /*0f24*/ 	.word	0x00000460
        /*0f28*/ 	.word	0x000000ff
        /*0f2c*/ 	.word	0x000000a0
        /*0f30*/ 	.short	0x0100
        /*0f32*/ 	.byte	0x07
	.zero		1


	//   ....[20]....
        /*0f34*/ 	.word	0x00000470
        /*0f38*/ 	.word	0x000000ff
        /*0f3c*/ 	.word	0x00000050
        /*0f40*/ 	.short	0x0100
        /*0f42*/ 	.byte	0x07
	.zero		1


	//   ....[21]....
        /*0f44*/ 	.word	0x00000480
        /*0f48*/ 	.word	0x000000ff
        /*0f4c*/ 	.word	0x000000a8
        /*0f50*/ 	.short	0x0100
        /*0f52*/ 	.byte	0x07
	.zero		1


	//   ....[22]....
        /*0f54*/ 	.word	0x00000950
        /*0f58*/ 	.word	0x000000ff
        /*0f5c*/ 	.word	0x000000e0
        /*0f60*/ 	.short	0x0100
        /*0f62*/ 	.byte	0x07
	.zero		1


	//   ....[23]....
        /*0f64*/ 	.word	0x000009f0
        /*0f68*/ 	.word	0x000000ff
        /*0f6c*/ 	.word	0x000000e8
        /*0f70*/ 	.short	0x0100
        /*0f72*/ 	.byte	0x07
	.zero		1


	//   ....[24]....
        /*0f74*/ 	.word	0x00000a30
        /*0f78*/ 	.word	0x000000ff
        /*0f7c*/ 	.word	0x000000c0
        /*0f80*/ 	.short	0x0100
        /*0f82*/ 	.byte	0x0a
	.zero		1


	//   ....[25]....
        /*0f84*/ 	.word	0x00000a40
        /*0f88*/ 	.word	0x000000ff
        /*0f8c*/ 	.word	0x000000c8
        /*0f90*/ 	.short	0x0100
        /*0f92*/ 	.byte	0x0a
	.zero		1


	//   ....[26]....
        /*0f94*/ 	.word	0x00000a50
        /*0f98*/ 	.word	0x000000ff
        /*0f9c*/ 	.word	0x000000d0
        /*0fa0*/ 	.short	0x0100
        /*0fa2*/ 	.byte	0x0a
	.zero		1


	//   ....[27]....
        /*0fa4*/ 	.word	0x00000a60
        /*0fa8*/ 	.word	0x000000ff
        /*0fac*/ 	.word	0x000000d8
        /*0fb0*/ 	.short	0x0100
        /*0fb2*/ 	.byte	0x0a
	.zero		1


	//   ....[28]....
        /*0fb4*/ 	.word	0x00001910
        /*0fb8*/ 	.word	0x000000ff
        /*0fbc*/ 	.word	0xfffffff8
        /*0fc0*/ 	.short	0x010a
        /*0fc2*/ 	.byte	0x11
	.zero		1


	//   ....[29]....
        /*0fc4*/ 	.word	0x000022f0
        /*0fc8*/ 	.word	0x000000ff
        /*0fcc*/ 	.word	0x00000000
        /*0fd0*/ 	.short	0x010a
        /*0fd2*/ 	.byte	0x06
	.zero		1


	//   ....[30]....
        /*0fd4*/ 	.word	0x00002330
        /*0fd8*/ 	.word	0x000000ff
        /*0fdc*/ 	.word	0x00000000
        /*0fe0*/ 	.short	0x010a
        /*0fe2*/ 	.byte	0x06
	.zero		1


	//   ....[31]....
        /*0fe4*/ 	.word	0x00003510
        /*0fe8*/ 	.word	0x000000ff
        /*0fec*/ 	.word	0x00000000
        /*0ff0*/ 	.short	0x010a
        /*0ff2*/ 	.byte	0x09
	.zero		1


	//   ....[32]....
        /*0ff4*/ 	.word	0x00003550
        /*0ff8*/ 	.word	0x000000ff
        /*0ffc*/ 	.word	0x00000000
        /*1000*/ 	.short	0x010a
        /*1002*/ 	.byte	0x09
	.zero		1


	//   ....[33]....
        /*1004*/ 	.word	0x00004610
        /*1008*/ 	.word	0x000000e5
        /*100c*/ 	.word	0x00000000
        /*1010*/ 	.short	0x0101
        /*1012*/ 	.byte	0x3f
	.zero		1


	//   ....[34]....
        /*1014*/ 	.word	0x000056d0
        /*1018*/ 	.word	0x000000e3
        /*101c*/ 	.word	0x00000000
        /*1020*/ 	.short	0x0101
        /*1022*/ 	.byte	0x1d
	.zero		1


	//   ....[35]....
        /*1024*/ 	.word	0x00005860
        /*1028*/ 	.word	0x00000018
        /*102c*/ 	.word	0x00000000
        /*1030*/ 	.short	0x0101
        /*1032*/ 	.byte	0x3f
	.zero		1


	//   ....[36]....
        /*1034*/ 	.word	0x00005920
        /*1038*/ 	.word	0x000000ff
        /*103c*/ 	.word	0x00000008
        /*1040*/ 	.short	0x010a
        /*1042*/ 	.byte	0x11
	.zero		1


	//   ....[37]....
        /*1044*/ 	.word	0x0000eb10
        /*1048*/ 	.word	0x00000003
        /*104c*/ 	.word	0x00000000
        /*1050*/ 	.short	0x0101
        /*1052*/ 	.byte	0x1d
	.zero		1


	//   ....[38]....
        /*1054*/ 	.word	0x0000f560
        /*1058*/ 	.word	0x0000000d
        /*105c*/ 	.word	0x00000058
        /*1060*/ 	.short	0x010a
        /*1062*/ 	.byte	0x3f
	.zero		1


	//   ....[39]....
        /*1064*/ 	.word	0x0000f930
        /*1068*/ 	.word	0x00000004
        /*106c*/ 	.word	0x000000e8
        /*1070*/ 	.short	0x0101
        /*1072*/ 	.byte	0x3f
	.zero		1


	//   ....[40]....
        /*1074*/ 	.word	0x00010130
        /*1078*/ 	.word	0x00000007
        /*107c*/ 	.word	0x00000000
        /*1080*/ 	.short	0x010a
        /*1082*/ 	.byte	0x3f
	.zero		1


	//   ....[41]....
        /*1084*/ 	.word	0x000101b0
        /*1088*/ 	.word	0x00000009
        /*108c*/ 	.word	0x00000000
        /*1090*/ 	.short	0x010a
        /*1092*/ 	.byte	0x3f
	.zero		1


	//   ....[42]....
        /*1094*/ 	.word	0x00010240
        /*1098*/ 	.word	0x00000006
        /*109c*/ 	.word	0x00000000
        /*10a0*/ 	.short	0x010a
        /*10a2*/ 	.byte	0x3f
	.zero		1


	//   ....[43]....
        /*10a4*/ 	.word	0x000102d0
        /*10a8*/ 	.word	0x00000009
        /*10ac*/ 	.word	0x00000000
        /*10b0*/ 	.short	0x010a
        /*10b2*/ 	.byte	0x3f
	.zero		1


	//   ....[44]....
        /*10b4*/ 	.word	0x00010360
        /*10b8*/ 	.word	0x00000006
        /*10bc*/ 	.word	0x00000000
        /*10c0*/ 	.short	0x010a
        /*10c2*/ 	.byte	0x3f
	.zero		1


	//   ....[45]....
        /*10c4*/ 	.word	0x000103f0
        /*10c8*/ 	.word	0x00000009
        /*10cc*/ 	.word	0x00000000
        /*10d0*/ 	.short	0x010a
        /*10d2*/ 	.byte	0x3f
	.zero		1


	//   ....[46]....
        /*10d4*/ 	.word	0x00010480
        /*10d8*/ 	.word	0x00000006
        /*10dc*/ 	.word	0x00000000
        /*10e0*/ 	.short	0x010a
        /*10e2*/ 	.byte	0x3f
	.zero		1


	//   ....[47]....
        /*10e4*/ 	.word	0x00010510
        /*10e8*/ 	.word	0x00000009
        /*10ec*/ 	.word	0x00000000
        /*10f0*/ 	.short	0x010a
        /*10f2*/ 	.byte	0x3f
	.zero		1


	//   ....[48]....
        /*10f4*/ 	.word	0x000105a0
        /*10f8*/ 	.word	0x00000006
        /*10fc*/ 	.word	0x00000000
        /*1100*/ 	.short	0x010a
        /*1102*/ 	.byte	0x3f
	.zero		1


	//   ....[49]....
        /*1104*/ 	.word	0x00010630
        /*1108*/ 	.word	0x00000009
        /*110c*/ 	.word	0x00000000
        /*1110*/ 	.short	0x010a
        /*1112*/ 	.byte	0x3f
	.zero		1


	//   ....[50]....
        /*1114*/ 	.word	0x000106c0
        /*1118*/ 	.word	0x00000003
        /*111c*/ 	.word	0x00000000
        /*1120*/ 	.short	0x010a
        /*1122*/ 	.byte	0x3f
	.zero		1


	//   ....[51]....
        /*1124*/ 	.word	0x00010730
        /*1128*/ 	.word	0x00000003
        /*112c*/ 	.word	0xfffffff8
        /*1130*/ 	.short	0x010a
        /*1132*/ 	.byte	0x3f
	.zero		1


	//   ....[52]....
        /*1134*/ 	.word	0x00010790
        /*1138*/ 	.word	0x00000003
        /*113c*/ 	.word	0x00000000
        /*1140*/ 	.short	0x010a
        /*1142*/ 	.byte	0x3f
	.zero		1


	//   ....[53]....
        /*1144*/ 	.word	0x00010800
        /*1148*/ 	.word	0x00000000
        /*114c*/ 	.word	0x00000000
        /*1150*/ 	.short	0x010a
        /*1152*/ 	.byte	0x3f
	.zero		1


	//   ....[54]....
        /*1154*/ 	.word	0x00010870
        /*1158*/ 	.word	0x00000019
        /*115c*/ 	.word	0x00000008
        /*1160*/ 	.short	0x010a
        /*1162*/ 	.byte	0x3f
	.zero		1


	//   ....[55]....
        /*1164*/ 	.word	0x00010940
        /*1168*/ 	.word	0x0000000d
        /*116c*/ 	.word	0x00000058
        /*1170*/ 	.short	0x010a
        /*1172*/ 	.byte	0x3f
	.zero		1


	//   ....[56]....
        /*1174*/ 	.word	0x00010a20
        /*1178*/ 	.word	0x00000007
        /*117c*/ 	.word	0x00000000
        /*1180*/ 	.short	0x010a
        /*1182*/ 	.byte	0x3f
	.zero		1


	//   ....[57]....
        /*1184*/ 	.word	0x00010a70
        /*1188*/ 	.word	0x00000009
        /*118c*/ 	.word	0x00000000
        /*1190*/ 	.short	0x010a
        /*1192*/ 	.byte	0x3f
	.zero		1


	//   ....[58]....
        /*1194*/ 	.word	0x00010ac0
        /*1198*/ 	.word	0x00000006
        /*119c*/ 	.word	0x00000000
        /*11a0*/ 	.short	0x010a
        /*11a2*/ 	.byte	0x3f
	.zero		1


	//   ....[59]....
        /*11a4*/ 	.word	0x00010b10
        /*11a8*/ 	.word	0x00000009
        /*11ac*/ 	.word	0x00000000
        /*11b0*/ 	.short	0x010a
        /*11b2*/ 	.byte	0x3f
	.zero		1


	//   ....[60]....
        /*11b4*/ 	.word	0x00010b60
        /*11b8*/ 	.word	0x00000006
        /*11bc*/ 	.word	0x00000000
        /*11c0*/ 	.short	0x010a
        /*11c2*/ 	.byte	0x3f
	.zero		1


	//   ....[61]....
        /*11c4*/ 	.word	0x00010bb0
        /*11c8*/ 	.word	0x00000009
        /*11cc*/ 	.word	0x00000000
        /*11d0*/ 	.short	0x010a
        /*11d2*/ 	.byte	0x3f
	.zero		1


	//   ....[62]....
        /*11d4*/ 	.word	0x00010c00
        /*11d8*/ 	.word	0x00000006
        /*11dc*/ 	.word	0x00000000
        /*11e0*/ 	.short	0x010a
        /*11e2*/ 	.byte	0x3f
	.zero		1


	//   ....[63]....
        /*11e4*/ 	.word	0x00010c50
        /*11e8*/ 	.word	0x00000009
        /*11ec*/ 	.word	0x00000000
        /*11f0*/ 	.short	0x010a
        /*11f2*/ 	.byte	0x3f
	.zero		1


	//   ....[64]....
        /*11f4*/ 	.word	0x00010ca0
        /*11f8*/ 	.word	0x00000006
        /*11fc*/ 	.word	0x00000000
        /*1200*/ 	.short	0x010a
        /*1202*/ 	.byte	0x3f
	.zero		1


	//   ....[65]....
        /*1204*/ 	.word	0x00010cf0
        /*1208*/ 	.word	0x00000009
        /*120c*/ 	.word	0x00000000
        /*1210*/ 	.short	0x010a
        /*1212*/ 	.byte	0x3f
	.zero		1


	//----- nvinfo : EIATTR_NUM_MBARRIERS
	.align		4
.L_30:
        /*1214*/ 	.byte	0x03, 0x38
        /*1216*/ 	.short	0x001c


	//----- nvinfo : EIATTR_EXIT_INSTR_OFFSETS
	.align		4
        /*1218*/ 	.byte	0x04, 0x1c
        /*121a*/ 	.short	(.L_32 - .L_31)


	//   ....[0]....
.L_31:
        /*121c*/ 	.word	0x00001650


	//   ....[1]....
        /*1220*/ 	.word	0x000016b0


	//   ....[2]....
        /*1224*/ 	.word	0x0000f220


	//   ....[3]....
        /*1228*/ 	.word	0x0000f250


	//   ....[4]....
        /*122c*/ 	.word	0x00010710


	//----- nvinfo : EIATTR_MAX_THREADS
	.align		4
.L_32:
        /*1230*/ 	.byte	0x04, 0x05
        /*1232*/ 	.short	(.L_34 - .L_33)
.L_33:
        /*1234*/ 	.word	0x00000180
        /*1238*/ 	.word	0x00000001
        /*123c*/ 	.word	0x00000001


	//----- nvinfo : EIATTR_CRS_STACK_SIZE
	.align		4
.L_34:
        /*1240*/ 	.byte	0x04, 0x1e
        /*1242*/ 	.short	(.L_36 - .L_35)
.L_35:
        /*1244*/ 	.word	0x00000000


	//----- nvinfo : EIATTR_CBANK_PARAM_SIZE
	.align		4
.L_36:
        /*1248*/ 	.byte	0x03, 0x19
        /*124a*/ 	.short	0x0470


	//----- nvinfo : EIATTR_PARAM_CBANK
	.align		4
        /*124c*/ 	.byte	0x04, 0x0a
        /*124e*/ 	.short	(.L_38 - .L_37)
	.align		4
.L_37:
        /*1250*/ 	.word	index@(.nv.constant0._ZN7cutlass13device_kernelINS_4gemm6kernel13GemmUniversalIN4cute5tupleIJiiiiEEENS1_10collective13CollectiveMmaINS1_37MainloopSm90TmaGmmaWarpSpecializedFP8ILi11ENS5_IJNS4_1CILi2EEENSA_ILi1EEESC_EEENS1_32KernelTmaWarpSpecializedPingpongEEENS5_IJNSA_ILi64EEENSA_ILi256EEESG_EEENS_12float_e4m3_tENS5_IJlSC_lEEESJ_SK_NS4_8TiledMMAINS4_8MMA_AtomIJNS4_4SM904GMMA31MMA_64x256x32_F32E4M3E4M3_SS_TNILNSO_7ScaleInE1ELSQ_1EEEEEENS4_6LayoutINS5_IJSC_SC_SC_EEENS5_IJNSA_ILi0EEESV_SV_EEEEENS5_IJNS4_10UnderscoreESY_SY_EEEEENS4_13SM90_TMA_LOADENS4_14ComposedLayoutINS4_7SwizzleILi2ELi4ELi3EEENS4_18smem_ptr_flag_bitsILi8EEENST_INS5_IJNSA_ILi8EEESG_EEENS5_IJSG_SC_EEEEEEEvNS4_8identityENS4_23SM90_TMA_LOAD_MULTICASTES1B_vS1C_EENS_8epilogue10collective6detail29Sm90TmaWarpSpecializedAdapterINS1G_15DefaultEpilogueISJ_SK_SK_NS1F_6thread17LinearCombinationISJ_Li1EffLNS1K_9ScaleType4KindE0ELNS_15FloatRoundStyleE2ESJ_EENS1_15EpilogueDefaultEEEEEvvEEEEvNT_6ParamsE)
        /*1254*/ 	.short	0x0210
        /*1256*/ 	.short	0x0470


	//----- nvinfo : EIATTR_SW_WAR
	.align		4
.L_38:
        /*1258*/ 	.byte	0x04, 0x36
        /*125a*/ 	.short	(.L_40 - .L_39)
.L_39:
        /*125c*/ 	.word	0x00000008
.L_40:


//--------------------- .nv.callgraph             --------------------------
	.section	.nv.callgraph,"",@"SHT_CUDA_CALLGRAPH"
	.align	4
	.sectionentsize	8
	.align		4
        /*0000*/ 	.word	0x00000000
	.align		4
        /*0004*/ 	.word	0xffffffff
	.align		4
        /*0008*/ 	.word	0x00000000
	.align		4
        /*000c*/ 	.word	0xfffffffe
	.align		4
        /*0010*/ 	.word	0x00000000
	.align		4
        /*0014*/ 	.word	0xfffffffd
	.align		4
        /*0018*/ 	.word	0x00000000
	.align		4
        /*001c*/ 	.word	0xfffffffc


//--------------------- .nv.constant4             --------------------------
	.section	.nv.constant4,"a",@progbits
	.align	8
	.align		8
.nv.constant4:
        /*0000*/ 	.dword	_ZN40_INTERNAL_09622262_4_k_cu_42d5619c_205254cuda3std3__45__cpo5beginE
	.align		8
        /*0008*/ 	.dword	_ZN40_INTERNAL_09622262_4_k_cu_42d5619c_205254cuda3std3__45__cpo3endE
	.align		8
        /*0010*/ 	.dword	_ZN40_INTERNAL_09622262_4_k_cu_42d5619c_205254cuda3std3__45__cpo6cbeginE
	.align		8
        /*0018*/ 	.dword	_ZN40_INTERNAL_09622262_4_k_cu_42d5619c_205254cuda3std3__45__cpo4cendE
	.align		8
        /*0020*/ 	.dword	_ZN40_INTERNAL_09622262_4_k_cu_42d5619c_205254cuda3std3__442_GLOBAL__N__09622262_4_k_cu_42d5619c_205256ignoreE
	.align		8
        /*0028*/ 	.dword	_ZN40_INTERNAL_09622262_4_k_cu_42d5619c_205254cuda3std3__419piecewise_constructE
	.align		8
        /*0030*/ 	.dword	_ZN40_INTERNAL_09622262_4_k_cu_42d5619c_205254cuda3std3__48in_placeE
	.align		8
        /*0038*/ 	.dword	_ZN40_INTERNAL_09622262_4_k_cu_42d5619c_205254cuda3std6ranges3__45__cpo4swapE
	.align		8
        /*0040*/ 	.dword	_ZN40_INTERNAL_09622262_4_k_cu_42d5619c_205254cuda3std6ranges3__45__cpo9iter_moveE
	.align		8
        /*0048*/ 	.dword	_ZN40_INTERNAL_09622262_4_k_cu_42d5619c_205254cute7productE
	.align		8
        /*0050*/ 	.dword	_ZN40_INTERNAL_09622262_4_k_cu_42d5619c_205254cute1_E


//--------------------- .text._ZN7cutlass13device_kernelINS_4gemm6kernel13GemmUniversalIN4cute5tupleIJiiiiEEENS1_10collective13CollectiveMmaINS1_37MainloopSm90TmaGmmaWarpSpecializedFP8ILi11ENS5_IJNS4_1CILi2EEENSA_ILi1EEESC_EEENS1_32KernelTmaWarpSpecializedPingpongEEENS5_IJNSA_ILi64EEENSA_ILi256EEESG_EEENS_12float_e4m3_tENS5_IJlSC_lEEESJ_SK_NS4_8TiledMMAINS4_8MMA_AtomIJNS4_4SM904GMMA31MMA_64x256x32_F32E4M3E4M3_SS_TNILNSO_7ScaleInE1ELSQ_1EEEEEENS4_6LayoutINS5_IJSC_SC_SC_EEENS5_IJNSA_ILi0EEESV_SV_EEEEENS5_IJNS4_10UnderscoreESY_SY_EEEEENS4_13SM90_TMA_LOADENS4_14ComposedLayoutINS4_7SwizzleILi2ELi4ELi3EEENS4_18smem_ptr_flag_bitsILi8EEENST_INS5_IJNSA_ILi8EEESG_EEENS5_IJSG_SC_EEEEEEEvNS4_8identityENS4_23SM90_TMA_LOAD_MULTICASTES1B_vS1C_EENS_8epilogue10collective6detail29Sm90TmaWarpSpecializedAdapterINS1G_15DefaultEpilogueISJ_SK_SK_NS1F_6thread17LinearCombinationISJ_Li1EffLNS1K_9ScaleType4KindE0ELNS_15FloatRoundStyleE2ESJ_EENS1_15EpilogueDefaultEEEEEvvEEEEvNT_6ParamsE --------------------------
	.section	.text._ZN7cutlass13device_kernelINS_4gemm6kernel13GemmUniversalIN4cute5tupleIJiiiiEEENS1_10collective13CollectiveMmaINS1_37MainloopSm90TmaGmmaWarpSpecializedFP8ILi11ENS5_IJNS4_1CILi2EEENSA_ILi1EEESC_EEENS1_32KernelTmaWarpSpecializedPingpongEEENS5_IJNSA_ILi64EEENSA_ILi256EEESG_EEENS_12float_e4m3_tENS5_IJlSC_lEEESJ_SK_NS4_8TiledMMAINS4_8MMA_AtomIJNS4_4SM904GMMA31MMA_64x256x32_F32E4M3E4M3_SS_TNILNSO_7ScaleInE1ELSQ_1EEEEEENS4_6LayoutINS5_IJSC_SC_SC_EEENS5_IJNSA_ILi0EEESV_SV_EEEEENS5_IJNS4_10UnderscoreESY_SY_EEEEENS4_13SM90_TMA_LOADENS4_14ComposedLayoutINS4_7SwizzleILi2ELi4ELi3EEENS4_18smem_ptr_flag_bitsILi8EEENST_INS5_IJNSA_ILi8EEESG_EEENS5_IJSG_SC_EEEEEEEvNS4_8identityENS4_23SM90_TMA_LOAD_MULTICASTES1B_vS1C_EENS_8epilogue10collective6detail29Sm90TmaWarpSpecializedAdapterINS1G_15DefaultEpilogueISJ_SK_SK_NS1F_6thread17LinearCombinationISJ_Li1EffLNS1K_9ScaleType4KindE0ELNS_15FloatRoundStyleE2ESJ_EENS1_15EpilogueDefaultEEEEEvvEEEEvNT_6ParamsE,"ax",@progbits
	.align	128
.text._ZN7cutlass13device_kernelINS_4gemm6kernel13GemmUniversalIN4cute5tupleIJiiiiEEENS1_10collective13CollectiveMmaINS1_37MainloopSm90TmaGmmaWarpSpecializedFP8ILi11ENS5_IJNS4_1CILi2EEENSA_ILi1EEESC_EEENS1_32KernelTmaWarpSpecializedPingpongEEENS5_IJNSA_ILi64EEENSA_ILi256EEESG_EEENS_12float_e4m3_tENS5_IJlSC_lEEESJ_SK_NS4_8TiledMMAINS4_8MMA_AtomIJNS4_4SM904GMMA31MMA_64x256x32_F32E4M3E4M3_SS_TNILNSO_7ScaleInE1ELSQ_1EEEEEENS4_6LayoutINS5_IJSC_SC_SC_EEENS5_IJNSA_ILi0EEESV_SV_EEEEENS5_IJNS4_10UnderscoreESY_SY_EEEEENS4_13SM90_TMA_LOADENS4_14ComposedLayoutINS4_7SwizzleILi2ELi4ELi3EEENS4_18smem_ptr_flag_bitsILi8EEENST_INS5_IJNSA_ILi8EEESG_EEENS5_IJSG_SC_EEEEEEEvNS4_8identityENS4_23SM90_TMA_LOAD_MULTICASTES1B_vS1C_EENS_8epilogue10collective6detail29Sm90TmaWarpSpecializedAdapterINS1G_15DefaultEpilogueISJ_SK_SK_NS1F_6thread17LinearCombinationISJ_Li1EffLNS1K_9ScaleType4KindE0ELNS_15FloatRoundStyleE2ESJ_EENS1_15EpilogueDefaultEEEEEvvEEEEvNT_6ParamsE:
        .type           _ZN7cutlass13device_kernelINS_4gemm6kernel13GemmUniversalIN4cute5tupleIJiiiiEEENS1_10collective13CollectiveMmaINS1_37MainloopSm90TmaGmmaWarpSpecializedFP8ILi11ENS5_IJNS4_1CILi2EEENSA_ILi1EEESC_EEENS1_32KernelTmaWarpSpecializedPingpongEEENS5_IJNSA_ILi64EEENSA_ILi256EEESG_EEENS_12float_e4m3_tENS5_IJlSC_lEEESJ_SK_NS4_8TiledMMAINS4_8MMA_AtomIJNS4_4SM904GMMA31MMA_64x256x32_F32E4M3E4M3_SS_TNILNSO_7ScaleInE1ELSQ_1EEEEEENS4_6LayoutINS5_IJSC_SC_SC_EEENS5_IJNSA_ILi0EEESV_SV_EEEEENS5_IJNS4_10UnderscoreESY_SY_EEEEENS4_13SM90_TMA_LOADENS4_14ComposedLayoutINS4_7SwizzleILi2ELi4ELi3EEENS4_18smem_ptr_flag_bitsILi8EEENST_INS5_IJNSA_ILi8EEESG_EEENS5_IJSG_SC_EEEEEEEvNS4_8identityENS4_23SM90_TMA_LOAD_MULTICASTES1B_vS1C_EENS_8epilogue10collective6detail29Sm90TmaWarpSpecializedAdapterINS1G_15DefaultEpilogueISJ_SK_SK_NS1F_6thread17LinearCombinationISJ_Li1EffLNS1K_9ScaleType4KindE0ELNS_15FloatRoundStyleE2ESJ_EENS1_15EpilogueDefaultEEEEEvvEEEEvNT_6ParamsE,@function
        .size           _ZN7cutlass13device_kernelINS_4gemm6kernel13GemmUniversalIN4cute5tupleIJiiiiEEENS1_10collective13CollectiveMmaINS1_37MainloopSm90TmaGmmaWarpSpecializedFP8ILi11ENS5_IJNS4_1CILi2EEENSA_ILi1EEESC_EEENS1_32KernelTmaWarpSpecializedPingpongEEENS5_IJNSA_ILi64EEENSA_ILi256EEESG_EEENS_12float_e4m3_tENS5_IJlSC_lEEESJ_SK_NS4_8TiledMMAINS4_8MMA_AtomIJNS4_4SM904GMMA31MMA_64x256x32_F32E4M3E4M3_SS_TNILNSO_7ScaleInE1ELSQ_1EEEEEENS4_6LayoutINS5_IJSC_SC_SC_EEENS5_IJNSA_ILi0EEESV_SV_EEEEENS5_IJNS4_10UnderscoreESY_SY_EEEEENS4_13SM90_TMA_LOADENS4_14ComposedLayoutINS4_7SwizzleILi2ELi4ELi3EEENS4_18smem_ptr_flag_bitsILi8EEENST_INS5_IJNSA_ILi8EEESG_EEENS5_IJSG_SC_EEEEEEEvNS4_8identityENS4_23SM90_TMA_LOAD_MULTICASTES1B_vS1C_EENS_8epilogue10collective6detail29Sm90TmaWarpSpecializedAdapterINS1G_15DefaultEpilogueISJ_SK_SK_NS1F_6thread17LinearCombinationISJ_Li1EffLNS1K_9ScaleType4KindE0ELNS_15FloatRoundStyleE2ESJ_EENS1_15EpilogueDefaultEEEEEvvEEEEvNT_6ParamsE,(.L_x_351 - _ZN7cutlass13device_kernelINS_4gemm6kernel13GemmUniversalIN4cute5tupleIJiiiiEEENS1_10collective13CollectiveMmaINS1_37MainloopSm90TmaGmmaWarpSpecializedFP8ILi11ENS5_IJNS4_1CILi2EEENSA_ILi1EEESC_EEENS1_32KernelTmaWarpSpecializedPingpongEEENS5_IJNSA_ILi64EEENSA_ILi256EEESG_EEENS_12float_e4m3_tENS5_IJlSC_lEEESJ_SK_NS4_8TiledMMAINS4_8MMA_AtomIJNS4_4SM904GMMA31MMA_64x256x32_F32E4M3E4M3_SS_TNILNSO_7ScaleInE1ELSQ_1EEEEEENS4_6LayoutINS5_IJSC_SC_SC_EEENS5_IJNSA_ILi0EEESV_SV_EEEEENS5_IJNS4_10UnderscoreESY_SY_EEEEENS4_13SM90_TMA_LOADENS4_14ComposedLayoutINS4_7SwizzleILi2ELi4ELi3EEENS4_18smem_ptr_flag_bitsILi8EEENST_INS5_IJNSA_ILi8EEESG_EEENS5_IJSG_SC_EEEEEEEvNS4_8identityENS4_23SM90_TMA_LOAD_MULTICASTES1B_vS1C_EENS_8epilogue10collective6detail29Sm90TmaWarpSpecializedAdapterINS1G_15DefaultEpilogueISJ_SK_SK_NS1F_6thread17LinearCombinationISJ_Li1EffLNS1K_9ScaleType4KindE0ELNS_15FloatRoundStyleE2ESJ_EENS1_15EpilogueDefaultEEEEEvvEEEEvNT_6ParamsE)
        .other          _ZN7cutlass13device_kernelINS_4gemm6kernel13GemmUniversalIN4cute5tupleIJiiiiEEENS1_10collective13CollectiveMmaINS1_37MainloopSm90TmaGmmaWarpSpecializedFP8ILi11ENS5_IJNS4_1CILi2EEENSA_ILi1EEESC_EEENS1_32KernelTmaWarpSpecializedPingpongEEENS5_IJNSA_ILi64EEENSA_ILi256EEESG_EEENS_12float_e4m3_tENS5_IJlSC_lEEESJ_SK_NS4_8TiledMMAINS4_8MMA_AtomIJNS4_4SM904GMMA31MMA_64x256x32_F32E4M3E4M3_SS_TNILNSO_7ScaleInE1ELSQ_1EEEEEENS4_6LayoutINS5_IJSC_SC_SC_EEENS5_IJNSA_ILi0EEESV_SV_EEEEENS5_IJNS4_10UnderscoreESY_SY_EEEEENS4_13SM90_TMA_LOADENS4_14ComposedLayoutINS4_7SwizzleILi2ELi4ELi3EEENS4_18smem_ptr_flag_bitsILi8EEENST_INS5_IJNSA_ILi8EEESG_EEENS5_IJSG_SC_EEEEEEEvNS4_8identityENS4_23SM90_TMA_LOAD_MULTICASTES1B_vS1C_EENS_8epilogue10collective6detail29Sm90TmaWarpSpecializedAdapterINS1G_15DefaultEpilogueISJ_SK_SK_NS1F_6thread17LinearCombinationISJ_Li1EffLNS1K_9ScaleType4KindE0ELNS_15FloatRoundStyleE2ESJ_EENS1_15EpilogueDefaultEEEEEvvEEEEvNT_6ParamsE,@"STO_CUDA_ENTRY STV_DEFAULT"
_ZN7cutlass13device_kernelINS_4gemm6kernel13GemmUniversalIN4cute5tupleIJiiiiEEENS1_10collective13CollectiveMmaINS1_37MainloopSm90TmaGmmaWarpSpecializedFP8ILi11ENS5_IJNS4_1CILi2EEENSA_ILi1EEESC_EEENS1_32KernelTmaWarpSpecializedPingpongEEENS5_IJNSA_ILi64EEENSA_ILi256EEESG_EEENS_12float_e4m3_tENS5_IJlSC_lEEESJ_SK_NS4_8TiledMMAINS4_8MMA_AtomIJNS4_4SM904GMMA31MMA_64x256x32_F32E4M3E4M3_SS_TNILNSO_7ScaleInE1ELSQ_1EEEEEENS4_6LayoutINS5_IJSC_SC_SC_EEENS5_IJNSA_ILi0EEESV_SV_EEEEENS5_IJNS4_10UnderscoreESY_SY_EEEEENS4_13SM90_TMA_LOADENS4_14ComposedLayoutINS4_7SwizzleILi2ELi4ELi3EEENS4_18smem_ptr_flag_bitsILi8EEENST_INS5_IJNSA_ILi8EEESG_EEENS5_IJSG_SC_EEEEEEEvNS4_8identityENS4_23SM90_TMA_LOAD_MULTICASTES1B_vS1C_EENS_8epilogue10collective6detail29Sm90TmaWarpSpecializedAdapterINS1G_15DefaultEpilogueISJ_SK_SK_NS1F_6thread17LinearCombinationISJ_Li1EffLNS1K_9ScaleType4KindE0ELNS_15FloatRoundStyleE2ESJ_EENS1_15EpilogueDefaultEEEEEvvEEEEvNT_6ParamsE:
[----:B------:R-:W0:Y:S02]  /*0000*/  LDC R1, c[0x0][0x28] ;  /* 0x00000a00ff017b82 */ /* 0x000e240000000800 */
[----:B0-----:R-:W-:Y:S01]  /*0010*/  VIADD R1, R1, 0xfffffee8 ;  /* 0xfffffee801017836 */ /* 0x001fe20000000000 */
[----:B------:R-:W0:Y:S01]  /*0020*/  S2R R2, SR_TID.X ;  /* 0x0000000000027919 */ /* 0x000e220000002100 */
[----:B------:R-:W-:Y:S01]  /*0030*/  ELECT P0, URZ, PT ;  /* 0x00000000003f782f */ /* 0x000fe20003800000 */
[----:B------:R-:W-:Y:S01]  /*0040*/  BSSY B0, `(.L_x_0) ;  /* 0x0000014000007945 */ /* 0x000fe20003800000 */
[--C-:B0-----:R-:W-:Y:S02]  /*0050*/  SHF.R.U32.HI R0, RZ, 0x5, R2.reuse ;  /* 0x00000005ff007819 */ /* 0x101fe40000011602 */
[----:B------:R-:W-:-:S03]  /*0060*/  SHF.R.U32.HI R5, RZ, 0x7, R2 ;  /* 0x00000007ff057819 */ /* 0x000fc60000011602 */
[----:B------:R-:W0:Y:S02]  /*0070*/  SHFL.IDX PT, R3, R0, RZ, 0x1f ;  /* 0x00001fff00037589 */ /* 0x000e2400000e0000 */
[----:B0-----:R-:W-:Y:S02]  /*0080*/  R2UR UR6, R3 ;  /* 0x00000000030672ca */ /* 0x001fe400000e0000 */
[----:B------:R0:W1:Y:S11]  /*0090*/  SHFL.IDX PT, R3, R5, RZ, 0x1f ;  /* 0x00001fff05037589 */ /* 0x00007600000e0000 */
[----:B------:R-:W-:-:S02]  /*00a0*/  USHF.R.S32.HI UR4, URZ, 0x1f, UR6 ;  /* 0x0000001f3f047899 */ /* 0x000fc40008011406 */
[----:B------:R-:W-:Y:S02]  /*00b0*/  ISETP.NE.OR P0, PT, RZ, UR6, !P0 ;  /* 0x00000006ff007c0c */ /* 0x000fe4000c705670 */
[----:B------:R-:W-:-:S04]  /*00c0*/  ULEA.HI UR4, UR4, UR6, URZ, 0x2 ;  /* 0x0000000604047291 */ /* 0x000fc8000f8f103f */
[----:B------:R-:W-:-:S04]  /*00d0*/  ULOP3.LUT UR4, UR4, 0xfffffffc, URZ, 0xc0, !UPT ;  /* 0xfffffffc04047892 */ /* 0x000fc8000f8ec03f */
[----:B------:R-:W-:-:S03]  /*00e0*/  UIADD3 UR6, UR6, -UR4, URZ ;  /* 0x8000000406067290 */ /* 0x000fc6000fffe03f */
[----:B01----:R-:W-:Y:S09]  /*00f0*/  @P0 BRA `(.L_x_1) ;  /* 0x0000000000200947 */ /* 0x003ff20003800000 */
[----:B------:R-:W-:Y:S02]  /*0100*/  ULDC.64 UR4, c[0x0][0x198] ;  /* 0x0000660000047ab9 */ /* 0x000fe40000000a00 */
[----:B------:R-:W-:Y:S02]  /*0110*/  UIADD3 UR8, UP0, UR4, 0xf0, URZ ;  /* 0x000000f004087890 */ /* 0x000fe4000ff1e03f */
[----:B------:R-:W-:Y:S02]  /*0120*/  UIADD3 UR4, UP1, UR4, 0x1f0, URZ ;  /* 0x000001f004047890 */ /* 0x000fe4000ff3e03f */
[----:B------:R-:W-:Y:S02]  /*0130*/  UIADD3.X UR9, URZ, UR5, URZ, UP0, !UPT ;  /* 0x000000053f097290 */ /* 0x000fe400087fe43f */
[----:B------:R-:W-:-:S07]  /*0140*/  UIADD3.X UR5, URZ, UR5, URZ, UP1, !UPT ;  /* 0x000000053f057290 */ /* 0x000fce0008ffe43f */
[----:B------:R0:W-:Y:S02]  /*0150*/  UTMACCTL.PF [UR8] ;  /* 0x00000000080079b9 */ /* 0x0001e40008040000 */
[----:B------:R0:W-:Y:S02]  /*0160*/  UTMACCTL.PF [UR4] ;  /* 0x00000000040079b9 */ /* 0x0001e40008040000 */
[----:B0-----:R-:W-:Y:S01]  /*0170*/  NOP ;  /* 0x0000000000007918 */ /* 0x001fe20000000000 */
.L_x_1:
[----:B------:R-:W-:Y:S05]  /*0180*/  BSYNC B0 ;  /* 0x0000000000007941 */ /* 0x000fea0003800000 */
.L_x_0:
[----:B------:R-:W0:Y:S01]  /*0190*/  SHFL.IDX PT, R6, R0, RZ, 0x1f ;  /* 0x00001fff00067589 */ /* 0x000e2200000e0000 */
[----:B------:R-:W-:Y:S01]  /*01a0*/  R2UR UR14, R3 ;  /* 0x00000000030e72ca */ /* 0x000fe200000e0000 */
[----:B------:R-:W-:-:S04]  /*01b0*/  UISETP.NE.AND UP0, UPT, UR6, 0x3, UPT ;  /* 0x000000030600788c */ /* 0x000fc8000bf05270 */
[----:B------:R-:W-:-:S08]  /*01c0*/  UISETP.EQ.OR UP0, UPT, UR6, URZ, !UP0 ;  /* 0x0000003f0600728c */ /* 0x000fd0000c702670 */
[----:B------:R-:W-:Y:S02]  /*01d0*/  UIADD3 UR12, UR14, -0x1, URZ ;  /* 0xffffffff0e0c7890 */ /* 0x000fe4000fffe03f */
[----:B------:R-:W-:Y:S02]  /*01e0*/  UISETP.EQ.AND UP0, UPT, UR14, URZ, UP0 ;  /* 0x0000003f0e00728c */ /* 0x000fe40008702270 */
[----:B------:R-:W-:Y:S02]  /*01f0*/  UISETP.GE.U32.AND UP1, UPT, UR12, 0x2, UPT ;  /* 0x000000020c00788c */ /* 0x000fe4000bf26070 */
[----:B------:R-:W-:Y:S01]  /*0200*/  USEL UR13, URZ, 0x1, !UP0 ;  /* 0x000000013f0d7887 */ /* 0x000fe2000c000000 */
[----:B0-----:R-:W-:-:S03]  /*0210*/  ISETP.NE.AND P0, PT, R6, RZ, PT ;  /* 0x000000ff0600720c */ /* 0x001fc60003f05270 */
[----:B------:R-:W-:-:S10]  /*0220*/  USEL UR13, UR13, 0x2, UP1 ;  /* 0x000000020d0d7887 */ /* 0x000fd40008800000 */
[----:B------:R-:W-:Y:S05]  /*0230*/  @P0 BRA `(.L_x_2) ;  /* 0x00000000009c0947 */ /* 0x000fea0003800000 */
[----:B------:R-:W-:Y:S01]  /*0240*/  ELECT P0, URZ, PT ;  /* 0x00000000003f782f */ /* 0x000fe20003800000 */
[----:B------:R-:W-:-:S12]  /*0250*/  BSSY B0, `(.L_x_2) ;  /* 0x0000025000007945 */ /* 0x000fd80003800000 */
[----:B------:R-:W-:Y:S05]  /*0260*/  @!P0 BRA `(.L_x_3) ;  /* 0x00000000008c8947 */ /* 0x000fea0003800000 */
[----:B------:R-:W0:Y:S01]  /*0270*/  S2UR UR7, SR_CgaCtaId ;  /* 0x00000000000779c3 */ /* 0x000e220000008800 */
[----:B------:R-:W-:Y:S01]  /*0280*/  UMOV UR4, 0x400 ;  /* 0x0000040000047882 */ /* 0x000fe20000000000 */
[----:B------:R-:W-:Y:S01]  /*0290*/  UMOV UR5, 0x1 ;  /* 0x0000000100057882 */ /* 0x000fe20000000000 */
[----:B------:R-:W-:Y:S02]  /*02a0*/  UMOV UR8, 0x2 ;  /* 0x0000000200087882 */ /* 0x000fe40000000000 */
[----:B------:R-:W-:-:S04]  /*02b0*/  UIADD3 UR8, -UR8, 0x100000, URZ ;  /* 0x0010000008087890 */ /* 0x000fc8000fffe13f */
[----:B------:R-:W-:Y:S02]  /*02c0*/  USHF.L.U32 UR9, UR8, 0xb, URZ ;  /* 0x0000000b08097899 */ /* 0x000fe4000800063f */
[----:B------:R-:W-:Y:S02]  /*02d0*/  USHF.L.U32 UR8, UR8, 0x1, URZ ;  /* 0x0000000108087899 */ /* 0x000fe4000800063f */
[----:B0-----:R-:W-:Y:S02]  /*02e0*/  ULEA UR7, UR7, UR4, 0x18 ;  /* 0x0000000407077291 */ /* 0x001fe4000f8ec03f */
[----:B------:R-:W-:-:S04]  /*02f0*/  UIADD3 UR4, -UR5, 0x100000, URZ ;  /* 0x0010000005047890 */ /* 0x000fc8000fffe13f */
[----:B------:R-:W-:Y:S02]  /*0300*/  USHF.L.U32 UR5, UR4, 0xb, URZ ;  /* 0x0000000b04057899 */ /* 0x000fe4000800063f */
[----:B------:R-:W-:Y:S01]  /*0310*/  USHF.L.U32 UR4, UR4, 0x1, URZ ;  /* 0x0000000104047899 */ /* 0x000fe2000800063f */
[----:B------:R-:W0:Y:S11]  /*0320*/  FENCE.VIEW.ASYNC.S ;  /* 0x00000000000073c6 */ /* 0x000e360000000000 */
[----:B0-----:R0:W1:Y:S01]  /*0330*/  SYNCS.EXCH.64 URZ, [UR7], UR4 ;  /* 0x00000004073f75b2 */ /* 0x0010620008000100 */
[----:B------:R0:W2:Y:S01]  /*0340*/  SYNCS.EXCH.64 URZ, [UR7+0x58], UR8 ;  /* 0x00005808073f75b2 */ /* 0x0000a20008000100 */
[----:B------:R0:W3:Y:S01]  /*0350*/  SYNCS.EXCH.64 URZ, [UR7+0x8], UR4 ;  /* 0x00000804073f75b2 */ /* 0x0000e20008000100 */
[----:B------:R0:W4:Y:S01]  /*0360*/  SYNCS.EXCH.64 URZ, [UR7+0x60], UR8 ;  /* 0x00006008073f75b2 */ /* 0x0001220008000100 */
[----:B------:R0:W0:Y:S01]  /*0370*/  SYNCS.EXCH.64 URZ, [UR7+0x10], UR4 ;  /* 0x00001004073f75b2 */ /* 0x0000220008000100 */
        /* <DEDUP_REMOVED lines=17> */
[----:B------:R-:W-:Y:S01]  /*0490*/  NOP ;  /* 0x0000000000007918 */ /* 0x000fe20000000000 */
.L_x_3:
[----:B0-----:R-:W-:Y:S05]  /*04a0*/  BSYNC B0 ;  /* 0x0000000000007941 */ /* 0x001fea0003800000 */
.L_x_2:
[----:B------:R-:W-:Y:S01]  /*04b0*/  SHF.R.S32.HI R3, RZ, 0x1f, R2 ;  /* 0x0000001fff037819 */ /* 0x000fe20000011402 */
[----:B------:R-:W0:Y:S01]  /*04c0*/  SHFL.IDX PT, R7, R0, RZ, 0x1f ;  /* 0x00001fff00077589 */ /* 0x000e2200000e0000 */
[----:B------:R-:W5:Y:S01]  /*04d0*/  S2UR UR15, SR_CTAID.X ;  /* 0x00000000000f79c3 */ /* 0x000f620000002500 */
[----:B------:R-:W-:Y:S02]  /*04e0*/  ELECT P0, URZ, PT ;  /* 0x00000000003f782f */ /* 0x000fe40003800000 */
[----:B------:R-:W-:Y:S01]  /*04f0*/  LEA.HI R3, R3, R2, RZ, 0x7 ;  /* 0x0000000203037211 */ /* 0x000fe200078f38ff */
[----:B------:R5:W1:Y:S01]  /*0500*/  SHFL.IDX PT, R10, R0, RZ, 0x1f ;  /* 0x00001fff000a7589 */ /* 0x000a6200000e0000 */
[----:B------:R-:W-:Y:S01]  /*0510*/  SHF.R.S32.HI R9, RZ, 0x1f, R6 ;  /* 0x0000001fff097819 */ /* 0x000fe20000011406 */
[----:B------:R-:W-:Y:S01]  /*0520*/  ULDC UR4, c[0x0][0x150] ;  /* 0x0000540000047ab9 */ /* 0x000fe20000000800 */
[----:B------:R-:W-:Y:S02]  /*0530*/  LOP3.LUT R3, R3, 0xffffff80, RZ, 0xc0, !PT ;  /* 0xffffff8003037812 */ /* 0x000fe400078ec0ff */
[----:B------:R-:W-:-:S02]  /*0540*/  ELECT P1, URZ, PT ;  /* 0x00000000003f782f */ /* 0x000fc40003820000 */
[----:B------:R-:W-:Y:S01]  /*0550*/  LEA.HI R9, R9, R6, RZ, 0x2 ;  /* 0x0000000609097211 */ /* 0x000fe200078f10ff */
[----:B------:R-:W2:Y:S01]  /*0560*/  LDC R13, c[0x0][0x144] ;  /* 0x00005100ff0d7b82 */ /* 0x000ea20000000800 */
[----:B------:R-:W-:Y:S01]  /*0570*/  UMOV UR9, 0x80 ;  /* 0x0000008000097882 */ /* 0x000fe20000000000 */
[----:B------:R-:W-:Y:S01]  /*0580*/  IMAD.IADD R3, R2, 0x1, -R3 ;  /* 0x0000000102037824 */ /* 0x000fe200078e0a03 */
[----:B------:R-:W-:Y:S01]  /*0590*/  LOP3.LUT R9, R9, 0x3ffffffc, RZ, 0xc0, !PT ;  /* 0x3ffffffc09097812 */ /* 0x000fe200078ec0ff */
[----:B------:R-:W-:Y:S01]  /*05a0*/  NOP ;  /* 0x0000000000007918 */ /* 0x000fe20000000000 */
[----:B------:R-:W-:Y:S01]  /*05b0*/  NOP ;  /* 0x0000000000007918 */ /* 0x000fe20000000000 */
[----:B------:R-:W-:Y:S02]  /*05c0*/  ISETP.NE.AND P3, PT, RZ, UR14, PT ;  /* 0x0000000eff007c0c */ /* 0x000fe4000bf65270 */
[----:B------:R-:W-:Y:S01]  /*05d0*/  SHF.R.S32.HI R12, RZ, 0x1f, R3 ;  /* 0x0000001fff0c7819 */ /* 0x000fe20000011403 */
[----:B------:R-:W-:Y:S01]  /*05e0*/  IMAD.IADD R9, R6, 0x1, -R9 ;  /* 0x0000000106097824 */ /* 0x000fe200078e0a09 */
[----:B------:R-:W3:Y:S01]  /*05f0*/  LDC R15, c[0x0][0x148] ;  /* 0x00005200ff0f7b82 */ /* 0x000ee20000000800 */
[----:B------:R-:W4:Y:S01]  /*0600*/  SHFL.IDX PT, R6, R5, RZ, 0x1f ;  /* 0x00001fff05067589 */ /* 0x000f2200000e0000 */
[----:B------:R-:W-:-:S02]  /*0610*/  LEA.HI R4, R12, R3, RZ, 0x3 ;  /* 0x000000030c047211 */ /* 0x000fc400078f18ff */
[----:B0-----:R-:W-:Y:S02]  /*0620*/  ISETP.NE.OR P0, PT, R7, RZ, !P0 ;  /* 0x000000ff0700720c */ /* 0x001fe40004705670 */
[--C-:B------:R-:W-:Y:S02]  /*0630*/  SHF.R.S32.HI R7, RZ, 0x3, R4.reuse ;  /* 0x00000003ff077819 */ /* 0x100fe40000011404 */
[----:B------:R-:W-:Y:S02]  /*0640*/  SHF.R.S32.HI R8, RZ, 0x1f, R4 ;  /* 0x0000001fff087819 */ /* 0x000fe40000011404 */
[----:B------:R-:W0:Y:S01]  /*0650*/  S2R R4, SR_CTAID.Y ;  /* 0x0000000000047919 */ /* 0x000e220000002600 */
[----:B-----5:R-:W-:Y:S02]  /*0660*/  I2FP.F32.U32 R0, UR15 ;  /* 0x0000000f00007c45 */ /* 0x020fe40008201000 */
[----:B------:R-:W-:Y:S02]  /*0670*/  LEA.HI R8, R8, R7, RZ, 0x2 ;  /* 0x0000000708087211 */ /* 0x000fe400078f10ff */
[----:B-1----:R-:W-:Y:S01]  /*0680*/  ISETP.NE.OR P1, PT, R10, RZ, !P1 ;  /* 0x000000ff0a00720c */ /* 0x002fe20004f25670 */
[----:B------:R-:W-:Y:S01]  /*0690*/  FMUL R11, R0, UR4 ;  /* 0x00000004000b7c20 */ /* 0x000fe20008400000 */
[----:B------:R-:W-:Y:S01]  /*06a0*/  LOP3.LUT R8, R8, 0xfffffffc, RZ, 0xc0, !PT ;  /* 0xfffffffc08087812 */ /* 0x000fe200078ec0ff */
[----:B------:R-:W-:Y:S01]  /*06b0*/  VOTEU.ALL UP0, P0 ;  /* 0x00000000003f7886 */ /* 0x000fe20000000000 */
[----:B------:R-:W-:-:S03]  /*06c0*/  ULDC UR4, c[0x0][0x154] ;  /* 0x0000550000047ab9 */ /* 0x000fc60000000800 */
[----:B------:R-:W-:Y:S01]  /*06d0*/  IMAD.IADD R8, R7, 0x1, -R8 ;  /* 0x0000000107087824 */ /* 0x000fe200078e0a08 */
[----:B------:R-:W1:Y:S01]  /*06e0*/  F2I.U32.TRUNC.NTZ R11, R11 ;  /* 0x0000000b000b7305 */ /* 0x000e62000020f000 */
[----:B------:R-:W5:Y:S01]  /*06f0*/  @!UP0 S2UR UR8, SR_CgaCtaId ;  /* 0x00000000000889c3 */ /* 0x000f620000008800 */
[----:B------:R-:W-:Y:S01]  /*0700*/  @!UP0 UMOV UR7, 0x400 ;  /* 0x0000040000078882 */ /* 0x000fe20000000000 */
[----:B------:R-:W-:Y:S01]  /*0710*/  IMAD R8, R9, 0x4, R8 ;  /* 0x0000000409087824 */ /* 0x000fe200078e0208 */
[----:B----4-:R-:W-:Y:S01]  /*0720*/  R2UR UR17, R6 ;  /* 0x00000000061172ca */ /* 0x010fe200000e0000 */
[----:B------:R-:W-:Y:S01]  /*0730*/  VOTEU.ALL UP1, P1 ;  /* 0x00000000003f7886 */ /* 0x000fe20000820000 */
[----:B------:R-:W-:Y:S01]  /*0740*/  VOTEU.ALL UP2, P1 ;  /* 0x00000000003f7886 */ /* 0x000fe20000840000 */
[C---:B------:R-:W-:Y:S01]  /*0750*/  IMAD.SHL.U32 R7, R8.reuse, 0x4, RZ ;  /* 0x0000000408077824 */ /* 0x040fe200078e00ff */
[----:B------:R-:W-:Y:S01]  /*0760*/  LEA.HI R0, R8, R8, RZ, 0x1 ;  /* 0x0000000808007211 */ /* 0x000fe200078f08ff */
[----:B------:R-:W-:Y:S01]  /*0770*/  VOTEU.ALL UP3, P1 ;  /* 0x00000000003f7886 */ /* 0x000fe20000860000 */
[----:B------:R-:W4:Y:S01]  /*0780*/  @!UP1 S2UR UR11, SR_CgaCtaId ;  /* 0x00000000000b99c3 */ /* 0x000f220000008800 */
[----:B------:R-:W-:Y:S01]  /*0790*/  @!UP1 UMOV UR10, 0x400 ;  /* 0x00000400000a9882 */ /* 0x000fe20000000000 */
[----:B------:R-:W-:Y:S01]  /*07a0*/  LOP3.LUT R9, R0, 0xfffffffe, RZ, 0xc0, !PT ;  /* 0xfffffffe00097812 */ /* 0x000fe200078ec0ff */
[----:B------:R-:W-:Y:S01]  /*07b0*/  VOTEU.ALL UP4, P1 ;  /* 0x00000000003f7886 */ /* 0x000fe20000880000 */
[C---:B------:R-:W-:Y:S01]  /*07c0*/  LOP3.LUT R17, R8.reuse, 0xc, R7, 0x78, !PT ;  /* 0x0000000c08117812 */ /* 0x040fe200078e7807 */
[----:B-1----:R-:W-:Y:S01]  /*07d0*/  IMAD.MOV R14, RZ, RZ, -R11 ;  /* 0x000000ffff0e7224 */ /* 0x002fe200078e0a0b */
[----:B------:R-:W-:Y:S01]  /*07e0*/  VOTEU.ALL UP5, P1 ;  /* 0x00000000003f7886 */ /* 0x000fe200008a0000 */
[----:B------:R-:W-:Y:S01]  /*07f0*/  IMAD.IADD R9, R8, 0x1, -R9 ;  /* 0x0000000108097824 */ /* 0x000fe200078e0a09 */
[----:B0-----:R-:W-:Y:S01]  /*0800*/  I2FP.F32.U32 R0, R4 ;  /* 0x0000000400007245 */ /* 0x001fe20000201000 */
[----:B--2---:R-:W-:Y:S01]  /*0810*/  IMAD R14, R13, R14, UR15 ;  /* 0x0000000f0d0e7e24 */ /* 0x004fe2000f8e020e */
[----:B------:R-:W0:Y:S01]  /*0820*/  LDC R8, c[0x0][0x140] ;  /* 0x00005000ff087b82 */ /* 0x000e220000000800 */
[----:B------:R1:W-:Y:S02]  /*0830*/  STL [R1+0x80], R17 ;  /* 0x0000801101007387 */ /* 0x0003e40000100800 */
[----:B------:R-:W-:Y:S01]  /*0840*/  FMUL R0, R0, UR4 ;  /* 0x0000000400007c20 */ /* 0x000fe20008400000 */
[----:B------:R-:W-:Y:S01]  /*0850*/  ISETP.NE.AND P2, PT, R9, R14, PT ;  /* 0x0000000e0900720c */ /* 0x000fe20003f45270 */
[----:B------:R-:W-:Y:S01]  /*0860*/  UMOV UR4, 0x20 ;  /* 0x0000002000047882 */ /* 0x000fe20000000000 */
[----:B-----5:R-:W-:-:S02]  /*0870*/  @!UP0 ULEA UR7, UR8, UR7, 0x18 ;  /* 0x0000000708078291 */ /* 0x020fc4000f8ec03f */
[----:B------:R-:W-:-:S04]  /*0880*/  @!UP0 UIADD3 UR4, -UR4, 0x100000, URZ ;  /* 0x0010000004048890 */ /* 0x000fc8000fffe13f */
[----:B------:R-:W-:Y:S02]  /*0890*/  @!UP0 USHF.L.U32 UR5, UR4, 0xb, URZ ;  /* 0x0000000b04058899 */ /* 0x000fe4000800063f */
[----:B------:R-:W-:Y:S01]  /*08a0*/  @!UP0 USHF.L.U32 UR4, UR4, 0x1, URZ ;  /* 0x0000000104048899 */ /* 0x000fe2000800063f */
[----:B------:R-:W2:Y:S01]  /*08b0*/  F2I.U32.TRUNC.NTZ R0, R0 ;  /* 0x0000000000007305 */ /* 0x000ea2000020f000 */
[----:B------:R-:W-:-:S04]  /*08c0*/  @!UP1 UIADD3 UR8, -UR9, 0x100000, URZ ;  /* 0x0010000009089890 */ /* 0x000fc8000fffe13f */
[----:B------:R-:W-:Y:S02]  /*08d0*/  @!UP1 USHF.L.U32 UR9, UR8, 0xb, URZ ;  /* 0x0000000b08099899 */ /* 0x000fe4000800063f */
[----:B------:R-:W-:Y:S01]  /*08e0*/  @!UP1 USHF.L.U32 UR8, UR8, 0x1, URZ ;  /* 0x0000000108089899 */ /* 0x000fe2000800063f */
[----:B------:R-:W-:Y:S01]  /*08f0*/  VOTEU.ALL UP0, P0 ;  /* 0x00000000003f7886 */ /* 0x000fe20000000000 */
[----:B----4-:R-:W-:Y:S01]  /*0900*/  @!UP1 ULEA UR10, UR11, UR10, 0x18 ;  /* 0x0000000a0b0a9291 */ /* 0x010fe2000f8ec03f */
[----:B------:R-:W-:Y:S01]  /*0910*/  VOTEU.ALL UP1, P0 ;  /* 0x00000000003f7886 */ /* 0x000fe20000020000 */
[----:B------:R-:W-:-:S04]  /*0920*/  LOP3.LUT P0, RZ, R3, 0x7, RZ, 0xc0, !PT ;  /* 0x0000000703ff7812 */ /* 0x000fc8000780c0ff */
[C---:B------:R-:W-:Y:S01]  /*0930*/  ISETP.LT.U32.AND P0, PT, R17.reuse, 0x2, !P0 ;  /* 0x000000021100780c */ /* 0x040fe20004701070 */
[----:B------:R-:W4:Y:S02]  /*0940*/  FENCE.VIEW.ASYNC.S ;  /* 0x00000000000073c6 */ /* 0x000f240000000000 */
[----:B----4-:R1:W4:Y:S01]  /*0950*/  @!UP0 SYNCS.EXCH.64 URZ, [UR7+0xe0], UR4 ;  /* 0x0000e004073f85b2 */ /* 0x0103220008000100 */
[----:B--2---:R-:W-:Y:S01]  /*0960*/  IMAD.MOV R16, RZ, RZ, -R0 ;  /* 0x000000ffff107224 */ /* 0x004fe200078e0a00 */
[----:B------:R-:W-:Y:S02]  /*0970*/  @P2 LEA.HI R0, R17, R17, RZ, 0x1 ;  /* 0x0000001111002211 */ /* 0x000fe400078f08ff */
[----:B0-----:R-:W-:Y:S01]  /*0980*/  ISETP.EQ.U32.AND P1, PT, R8, 0x1, PT ;  /* 0x000000010800780c */ /* 0x001fe20003f22070 */
[----:B---3--:R-:W-:Y:S01]  /*0990*/  IMAD R7, R15, R16, R4 ;  /* 0x000000100f077224 */ /* 0x008fe200078e0204 */
[----:B------:R-:W-:-:S04]  /*09a0*/  @P2 SHF.R.S32.HI R0, RZ, 0x1, R0 ;  /* 0x00000001ff002819 */ /* 0x000fc80000011400 */
[----:B------:R-:W-:Y:S01]  /*09b0*/  @P2 ISETP.NE.AND P4, PT, R0, R7, PT ;  /* 0x000000070000220c */ /* 0x000fe20003f85270 */
[----:B------:R-:W-:Y:S01]  /*09c0*/  IMAD.MOV.U32 R0, RZ, RZ, 0x1 ;  /* 0x00000001ff007424 */ /* 0x000fe200078e00ff */
[----:B------:R-:W-:Y:S02]  /*09d0*/  SEL R7, RZ, 0x1, !P0 ;  /* 0x00000001ff077807 */ /* 0x000fe40004000000 */
[----:B------:R-:W-:Y:S01]  /*09e0*/  @P2 SEL R0, RZ, 0x1, P4 ;  /* 0x00000001ff002807 */ /* 0x000fe20002000000 */
[----:B------:R1:W0:Y:S01]  /*09f0*/  @!UP1 SYNCS.EXCH.64 URZ, [UR7+0xe8], UR4 ;  /* 0x0000e804073f95b2 */ /* 0x0002220008000100 */
[----:B------:R-:W-:Y:S02]  /*0a00*/  NOP ;  /* 0x0000000000007918 */ /* 0x000fe40000000000 */
[----:B------:R-:W-:-:S05]  /*0a10*/  LOP3.LUT R0, R0, R7, RZ, 0xc0, !PT ;  /* 0x0000000700007212 */ /* 0x000fca00078ec0ff */
[----:B------:R1:W-:Y:S01]  /*0a20*/  STL [R1+0x78], R0 ;  /* 0x0000780001007387 */ /* 0x0003e20000100800 */
[----:B------:R1:W2:Y:S01]  /*0a30*/  @!UP2 SYNCS.EXCH.64 URZ, [UR10+0xc0], UR8 ;  /* 0x0000c0080a3fa5b2 */ /* 0x0002a20008000100 */
[----:B------:R1:W3:Y:S01]  /*0a40*/  @!UP3 SYNCS.EXCH.64 URZ, [UR10+0xc8], UR8 ;  /* 0x0000c8080a3fb5b2 */ /* 0x0002e20008000100 */
[----:B------:R1:W0:Y:S01]  /*0a50*/  @!UP4 SYNCS.EXCH.64 URZ, [UR10+0xd0], UR8 ;  /* 0x0000d0080a3fc5b2 */ /* 0x0002220008000100 */
[----:B------:R1:W0:Y:S01]  /*0a60*/  @!UP5 SYNCS.EXCH.64 URZ, [UR10+0xd8], UR8 ;  /* 0x0000d8080a3fd5b2 */ /* 0x0002220008000100 */
[----:B------:R-:W-:Y:S01]  /*0a70*/  NOP ;  /* 0x0000000000007918 */ /* 0x000fe20000000000 */
[----:B----4-:R-:W-:Y:S05]  /*0a80*/  @!P1 BRA `(.L_x_4) ;  /* 0x0000000000089947 */ /* 0x010fea0003800000 */
[----:B0-23--:R-:W-:Y:S01]  /*0a90*/  UCGABAR_ARV ;  /* 0x00000000000079c7 */ /* 0x00dfe20008000000 */
[----:B------:R-:W-:Y:S05]  /*0aa0*/  BRA `(.L_x_5) ;  /* 0x0000000000047947 */ /* 0x000fea0003800000 */
.L_x_4:
[----:B0-23--:R-:W-:Y:S01]  /*0ab0*/  NOP ;  /* 0x0000000000007918 */ /* 0x00dfe20000000000 */
.L_x_5:
[----:B-1----:R-:W-:Y:S01]  /*0ac0*/  ULDC.64 UR4, c[0x0][0x598] ;  /* 0x0001660000047ab9 */ /* 0x002fe20000000a00 */
[----:B------:R-:W-:Y:S01]  /*0ad0*/  ULDC.64 UR22, c[0x0][0x208] ;  /* 0x0000820000167ab9 */ /* 0x000fe20000000a00 */
[----:B------:R-:W-:-:S04]  /*0ae0*/  ISETP.NE.U32.AND P0, PT, RZ, UR4, PT ;  /* 0x00000004ff007c0c */ /* 0x000fc8000bf05070 */
[----:B------:R-:W-:-:S13]  /*0af0*/  ISETP.NE.AND.EX P0, PT, RZ, UR5, PT, P0 ;  /* 0x00000005ff007c0c */ /* 0x000fda000bf05300 */
[----:B------:R-:W-:Y:S05]  /*0b00*/  @!P0 BRA `(.L_x_6) ;  /* 0x0000000000208947 */ /* 0x000fea0003800000 */
[----:B------:R-:W0:Y:S02]  /*0b10*/  LDC.64 R6, c[0x0][0x598] ;  /* 0x00016600ff067b82 */ /* 0x000e240000000a00 */
[----:B0-----:R-:W2:Y:S02]  /*0b20*/  LDG.E.64 R6, desc[UR22][R6.64] ;  /* 0x0000001606067981 */ /* 0x001ea4000c1e1b00 */
[----:B--2---:R-:W-:-:S04]  /*0b30*/  ISETP.NE.U32.AND P0, PT, R6, RZ, PT ;  /* 0x000000ff0600720c */ /* 0x004fc80003f05070 */
[----:B------:R-:W-:-:S13]  /*0b40*/  ISETP.NE.AND.EX P0, PT, R7, RZ, PT, P0 ;  /* 0x000000ff0700720c */ /* 0x000fda0003f05300 */
[----:B------:R-:W-:Y:S05]  /*0b50*/  @!P0 BRA `(.L_x_6) ;  /* 0x00000000000c8947 */ /* 0x000fea0003800000 */
[----:B------:R-:W2:Y:S02]  /*0b60*/  LD.E R6, desc[UR22][R6.64] ;  /* 0x0000001606067980 */ /* 0x000ea4000c101900 */
[----:B--2---:R-:W-:Y:S01]  /*0b70*/  R2UR UR24, R6 ;  /* 0x00000000061872ca */ /* 0x004fe200000e0000 */
[----:B------:R-:W-:-:S14]  /*0b80*/  BRA `(.L_x_7) ;  /* 0x0000000000247947 */ /* 0x000fdc0003800000 */
.L_x_6:
[----:B------:R-:W-:Y:S02]  /*0b90*/  ULDC.64 UR4, c[0x0][0x588] ;  /* 0x0001620000047ab9 */ /* 0x000fe40000000a00 */
[----:B------:R-:W-:-:S04]  /*0ba0*/  ISETP.NE.U32.AND P0, PT, RZ, UR4, PT ;  /* 0x00000004ff007c0c */ /* 0x000fc8000bf05070 */
[----:B------:R-:W-:-:S13]  /*0bb0*/  ISETP.NE.AND.EX P0, PT, RZ, UR5, PT, P0 ;  /* 0x00000005ff007c0c */ /* 0x000fda000bf05300 */
[----:B------:R-:W-:Y:S05]  /*0bc0*/  @!P0 BRA `(.L_x_8) ;  /* 0x0000000000108947 */ /* 0x000fea0003800000 */
[----:B------:R-:W0:Y:S02]  /*0bd0*/  LDC.64 R6, c[0x0][0x588] ;  /* 0x00016200ff067b82 */ /* 0x000e240000000a00 */
[----:B0-----:R-:W2:Y:S02]  /*0be0*/  LDG.E R6, desc[UR22][R6.64] ;  /* 0x0000001606067981 */ /* 0x001ea4000c1e1900 */
[----:B--2---:R-:W-:Y:S01]  /*0bf0*/  R2UR UR24, R6 ;  /* 0x00000000061872ca */ /* 0x004fe200000e0000 */
[----:B------:R-:W-:-:S14]  /*0c00*/  BRA `(.L_x_7) ;  /* 0x0000000000047947 */ /* 0x000fdc0003800000 */
.L_x_8:
[----:B------:R-:W-:-:S05]  /*0c10*/  ULDC UR24, c[0x0][0x580] ;  /* 0x0001600000187ab9 */ /* 0x000fca0000000800 */
.L_x_7:
[----:B------:R-:W-:Y:S02]  /*0c20*/  ULDC.64 UR4, c[0x0][0x5a0] ;  /* 0x0001680000047ab9 */ /* 0x000fe40000000a00 */
        /* <DEDUP_REMOVED lines=11> */
.L_x_9:
        /* <DEDUP_REMOVED lines=8> */
.L_x_11:
[----:B------:R-:W-:-:S05]  /*0d60*/  ULDC UR25, c[0x0][0x584] ;  /* 0x0001610000197ab9 */ /* 0x000fca0000000800 */
.L_x_10:
[----:B------:R-:W0:Y:S01]  /*0d70*/  LDC R0, c[0x0][0x65c] ;  /* 0x00019700ff007b82 */ /* 0x000e220000000800 */
[----:B------:R-:W-:Y:S01]  /*0d80*/  IMAD.U32 R6, RZ, RZ, UR15 ;  /* 0x0000000fff067e24 */ /* 0x000fe2000f8e00ff */
[----:B------:R-:W-:Y:S01]  /*0d90*/  UISETP.NE.AND UP0, UPT, UR14, 0x2, UPT ;  /* 0x000000020e00788c */ /* 0x000fe2000bf05270 */
[----:B------:R-:W-:Y:S01]  /*0da0*/  IMAD.MOV.U32 R7, RZ, RZ, RZ ;  /* 0x000000ffff077224 */ /* 0x000fe200078e00ff */
[----:B------:R-:W-:Y:S01]  /*0db0*/  ULDC UR7, c[0x0][0x28c] ;  /* 0x0000a30000077ab9 */ /* 0x000fe20000000800 */
[----:B------:R-:W-:Y:S01]  /*0dc0*/  UMOV UR5, URZ ;  /* 0x0000003f00057c82 */ /* 0x000fe20008000000 */
[----:B------:R-:W-:Y:S02]  /*0dd0*/  UIADD3 UR7, UR7, 0x3f, URZ ;  /* 0x0000003f07077890 */ /* 0x000fe4000fffe03f */
[----:B------:R-:W-:Y:S01]  /*0de0*/  PLOP3.LUT P0, PT, PT, PT, UP0, 0x80, 0x0 ;  /* 0x000000000000781c */ /* 0x000fe20003f0f008 */
[----:B------:R-:W-:Y:S01]  /*0df0*/  UMOV UR4, URZ ;  /* 0x0000003f00047c82 */ /* 0x000fe20008000000 */
[----:B------:R-:W-:Y:S01]  /*0e00*/  USHF.R.S32.HI UR10, URZ, 0x1f, UR7 ;  /* 0x0000001f3f0a7899 */ /* 0x000fe20008011407 */
[----:B------:R-:W-:-:S03]  /*0e10*/  ULDC.64 UR18, c[0x0][0x650] ;  /* 0x0001940000127ab9 */ /* 0x000fc60000000a00 */
[----:B------:R-:W-:-:S04]  /*0e20*/  ULEA.HI UR10, UR10, UR7, URZ, 0x6 ;  /* 0x000000070a0a7291 */ /* 0x000fc8000f8f303f */
[----:B------:R-:W-:Y:S01]  /*0e30*/  USHF.R.S32.HI UR14, URZ, 0x6, UR10 ;  /* 0x000000063f0e7899 */ /* 0x000fe2000801140a */
[----:B0-----:R-:W-:-:S13]  /*0e40*/  ISETP.NE.AND P2, PT, R0, 0x1, PT ;  /* 0x000000010000780c */ /* 0x001fda0003f45270 */
[----:B------:R-:W0:Y:S01]  /*0e50*/  @P2 LDC R9, c[0x0][0x10] ;  /* 0x00000400ff092b82 */ /* 0x000e220000000800 */
[----:B------:R-:W-:-:S07]  /*0e60*/  @P2 IMAD.MOV.U32 R5, RZ, RZ, RZ ;  /* 0x000000ffff052224 */ /* 0x000fce00078e00ff */
[----:B------:R-:W1:Y:S01]  /*0e70*/  @!P2 LDC R11, c[0x0][0xc] ;  /* 0x00000300ff0bab82 */ /* 0x000e620000000800 */
[----:B------:R-:W-:Y:S01]  /*0e80*/  ULDC UR8, c[0x0][0xc] ;  /* 0x0000030000087ab9 */ /* 0x000fe20000000800 */
[----:B------:R-:W-:Y:S01]  /*0e90*/  ULDC UR9, c[0x0][0x10] ;  /* 0x0000040000097ab9 */ /* 0x000fe20000000800 */
[----:B------:R-:W-:Y:S01]  /*0ea0*/  ULDC UR7, c[0x0][0x14] ;  /* 0x0000050000077ab9 */ /* 0x000fe20000000800 */
[----:B------:R-:W-:-:S04]  /*0eb0*/  UIMAD.WIDE.U32 UR8, UR8, UR9, URZ ;  /* 0x00000009080872a5 */ /* 0x000fc8000f8e003f */
[----:B------:R-:W-:Y:S01]  /*0ec0*/  UIMAD.WIDE.U32 UR20, UR8, UR7, URZ ;  /* 0x00000007081472a5 */ /* 0x000fe2000f8e003f */
[----:B0-----:R-:W-:Y:S01]  /*0ed0*/  @P2 IMAD.WIDE.U32 R8, R9, UR15, R4 ;  /* 0x0000000f09082c25 */ /* 0x001fe2000f8e0004 */
[----:B------:R-:W-:-:S03]  /*0ee0*/  UIMAD UR15, UR9, UR7, URZ ;  /* 0x00000007090f72a4 */ /* 0x000fc6000f8e023f */
[----:B------:R-:W-:Y:S01]  /*0ef0*/  @P2 IMAD.MOV.U32 R13, RZ, RZ, R8 ;  /* 0x000000ffff0d2224 */ /* 0x000fe200078e0008 */
[----:B------:R-:W-:Y:S01]  /*0f00*/  UIADD3 UR15, UR21, UR15, URZ ;  /* 0x0000000f150f7290 */ /* 0x000fe2000fffe03f */
[----:B-1----:R-:W-:-:S04]  /*0f10*/  @!P2 IMAD.WIDE.U32 R6, R4, R11, R6 ;  /* 0x0000000b0406a225 */ /* 0x002fc800078e0006 */
[----:B------:R-:W-:Y:S02]  /*0f20*/  @P2 IMAD.MOV.U32 R11, RZ, RZ, RZ ;  /* 0x000000ffff0b2224 */ /* 0x000fe400078e00ff */
[----:B------:R-:W-:Y:S02]  /*0f30*/  @!P2 IMAD.MOV.U32 R13, RZ, RZ, R6 ;  /* 0x000000ffff0da224 */ /* 0x000fe400078e0006 */
[----:B------:R-:W-:Y:S02]  /*0f40*/  @P2 IMAD.IADD R10, R9, 0x1, R11 ;  /* 0x00000001090a2824 */ /* 0x000fe400078e020b */
[----:B------:R-:W-:Y:S01]  /*0f50*/  @!P2 IMAD.MOV.U32 R10, RZ, RZ, R7 ;  /* 0x000000ffff0aa224 */ /* 0x000fe200078e0007 */
[----:B------:R0:W-:Y:S01]  /*0f60*/  STL [R1+0x88], R13 ;  /* 0x0000880d01007387 */ /* 0x0001e20000100800 */
[----:B------:R-:W-:Y:S02]  /*0f70*/  IMAD.MOV.U32 R17, RZ, RZ, R13 ;  /* 0x000000ffff117224 */ /* 0x000fe400078e000d */
[----:B------:R-:W-:Y:S01]  /*0f80*/  IMAD.MOV.U32 R22, RZ, RZ, R10 ;  /* 0x000000ffff167224 */ /* 0x000fe200078e000a */
[----:B------:R0:W-:Y:S01]  /*0f90*/  STL [R1+0x84], R10 ;  /* 0x0000840a01007387 */ /* 0x0001e20000100800 */
[----:B------:R-:W-:Y:S05]  /*0fa0*/  @P0 BRA `(.L_x_12) ;  /* 0x0000000000280947 */ /* 0x000fea0003800000 */
[----:B------:R-:W-:Y:S01]  /*0fb0*/  IADD3 R17, P0, R17, UR20, RZ ;  /* 0x0000001411117c10 */ /* 0x000fe2000ff1e0ff */
[----:B------:R-:W-:Y:S02]  /*0fc0*/  UISETP.GE.U32.AND UP0, UPT, UR14, 0xb, UPT ;  /* 0x0000000b0e00788c */ /* 0x000fe4000bf06070 */
[----:B------:R-:W-:Y:S01]  /*0fd0*/  UIMAD.WIDE.U32 UR4, UR14, -0x45d1745d, URZ ;  /* 0xba2e8ba30e0478a5 */ /* 0x000fe2000f8e003f */
[----:B------:R-:W-:Y:S01]  /*0fe0*/  IADD3.X R22, R22, UR15, RZ, P0, !PT ;  /* 0x0000000f16167c10 */ /* 0x000fe200087fe4ff */
[----:B------:R1:W-:Y:S02]  /*0ff0*/  STL [R1+0x88], R17 ;  /* 0x0000881101007387 */ /* 0x0003e40000100800 */
[----:B------:R-:W-:Y:S02]  /*1000*/  USHF.R.U32.HI UR5, URZ, 0x3, UR5 ;  /* 0x000000033f057899 */ /* 0x000fe40008011605 */
[----:B------:R1:W-:Y:S01]  /*1010*/  STL [R1+0x84], R22 ;  /* 0x0000841601007387 */ /* 0x0003e20000100800 */
[----:B------:R-:W-:-:S02]  /*1020*/  UMOV UR4, URZ ;  /* 0x0000003f00047c82 */ /* 0x000fc40008000000 */
[----:B------:R-:W-:Y:S02]  /*1030*/  @UP0 ULOP3.LUT UR4, UR5, 0x1, URZ, 0xc0, !UPT ;  /* 0x0000000105040892 */ /* 0x000fe4000f8ec03f */
[----:B------:R-:W-:-:S12]  /*1040*/  UIMAD UR5, UR5, -0xb, UR14 ;  /* 0xfffffff5050578a4 */ /* 0x000fd8000f8e020e */
.L_x_12:
[----:B------:R-:W-:Y:S01]  /*1050*/  IMAD.MOV.U32 R8, RZ, RZ, -0x1 ;  /* 0xffffffffff087424 */ /* 0x000fe200078e00ff */
[----:B------:R-:W-:Y:S01]  /*1060*/  ISETP.GE.U32.AND P0, PT, R17, UR18, PT ;  /* 0x0000001211007c0c */ /* 0x000fe2000bf06070 */
[----:B------:R-:W-:Y:S01]  /*1070*/  IMAD.MOV.U32 R6, RZ, RZ, -0x1 ;  /* 0xffffffffff067424 */ /* 0x000fe200078e00ff */
[----:B------:R-:W-:Y:S01]  /*1080*/  PRMT R0, RZ, 0x7610, R0 ;  /* 0x00007610ff007816 */ /* 0x000fe20000000000 */
[----:B------:R-:W-:Y:S01]  /*1090*/  IMAD.MOV.U32 R7, RZ, RZ, -0x1 ;  /* 0xffffffffff077424 */ /* 0x000fe200078e00ff */
[----:B------:R2:W-:Y:S01]  /*10a0*/  STL [R1+0x8c], R8 ;  /* 0x00008c0801007387 */ /* 0x0005e20000100800 */
[----:B------:R-:W-:-:S03]  /*10b0*/  ISETP.GE.U32.AND.EX P0, PT, R22, UR19, PT, P0 ;  /* 0x0000001316007c0c */ /* 0x000fc6000bf06100 */
[----:B------:R2:W-:Y:S04]  /*10c0*/  STL [R1+0x7c], R6 ;  /* 0x00007c0601007387 */ /* 0x0005e80000100800 */
[----:B------:R2:W-:Y:S06]  /*10d0*/  STL [R1+0x90], R7 ;  /* 0x0000900701007387 */ /* 0x0005ec0000100800 */
[----:B------:R-:W-:Y:S05]  /*10e0*/  @P0 BRA `(.L_x_13) ;  /* 0x0000000400380947 */ /* 0x000fea0003800000 */
[----:B------:R-:W3:Y:S01]  /*10f0*/  LDC.64 R18, c[0x0][0x628] ;  /* 0x00018a00ff127b82 */ /* 0x000ee20000000a00 */
[----:B--2---:R-:W-:Y:S02]  /*1100*/  IMAD.MOV.U32 R6, RZ, RZ, R17 ;  /* 0x000000ffff067224 */ /* 0x004fe400078e0011 */
[----:B------:R-:W-:-:S05]  /*1110*/  IMAD.MOV.U32 R7, RZ, RZ, R22 ;  /* 0x000000ffff077224 */ /* 0x000fca00078e0016 */
[----:B------:R-:W2:Y:S08]  /*1120*/  LDC R0, c[0x0][0x630] ;  /* 0x00018c00ff007b82 */ /* 0x000eb00000000800 */
[----:B------:R-:W4:Y:S01]  /*1130*/  LDC.64 R20, c[0x0][0x620] ;  /* 0x00018800ff147b82 */ /* 0x000f220000000a00 */
[----:B---3--:R-:W-:-:S04]  /*1140*/  ISETP.NE.U32.AND P0, PT, R18, RZ, PT ;  /* 0x000000ff1200720c */ /* 0x008fc80003f05070 */
[----:B------:R-:W-:-:S13]  /*1150*/  ISETP.NE.AND.EX P0, PT, R19, RZ, PT, P0 ;  /* 0x000000ff1300720c */ /* 0x000fda0003f05300 */
[----:B--2-4-:R-:W-:Y:S05]  /*1160*/  @!P0 BRA `(.L_x_14) ;  /* 0x0000000000288947 */ /* 0x014fea0003800000 */
[----:B------:R-:W2:Y:S02]  /*1170*/  LDC R11, c[0x0][0x634] ;  /* 0x00018d00ff0b7b82 */ /* 0x000ea40000000800 */
[----:B--2---:R-:W-:-:S05]  /*1180*/  IADD3 R11, P0, R17, R11, RZ ;  /* 0x0000000b110b7210 */ /* 0x004fca0007f1e0ff */
[----:B0-----:R-:W-:-:S04]  /*1190*/  IMAD.X R13, RZ, RZ, R22, P0 ;  /* 0x000000ffff0d7224 */ /* 0x001fc800000e0616 */
[----:B------:R-:W-:-:S04]  /*11a0*/  IMAD.WIDE.U32 R6, R13, R18, RZ ;  /* 0x000000120d067225 */ /* 0x000fc800078e00ff */
[----:B------:R-:W-:-:S04]  /*11b0*/  IMAD.WIDE.U32 R8, P0, R11, R19, R6 ;  /* 0x000000130b087225 */ /* 0x000fc80007800006 */
[----:B------:R-:W-:-:S04]  /*11c0*/  IMAD.WIDE.U32 R6, R11, R18, RZ ;  /* 0x000000120b067225 */ /* 0x000fc800078e00ff */
[----:B------:R-:W-:Y:S01]  /*11d0*/  IMAD.X R11, RZ, RZ, RZ, P0 ;  /* 0x000000ffff0b7224 */ /* 0x000fe200000e06ff */
[----:B------:R-:W-:Y:S01]  /*11e0*/  IADD3 RZ, P0, R7, R8, RZ ;  /* 0x0000000807ff7210 */ /* 0x000fe20007f1e0ff */
[----:B------:R-:W-:-:S04]  /*11f0*/  IMAD.MOV.U32 R10, RZ, RZ, R9 ;  /* 0x000000ffff0a7224 */ /* 0x000fc800078e0009 */
[----:B------:R-:W-:-:S08]  /*1200*/  IMAD.WIDE.U32.X R6, R13, R19, R10, P0 ;  /* 0x000000130d067225 */ /* 0x000fd000000e040a */
.L_x_14:
[-CC-:B------:R-:W-:Y:S01]  /*1210*/  SHF.R.U64 R27, R6, R0.reuse, R7.reuse ;  /* 0x00000000061b7219 */ /* 0x180fe20000001207 */
[----:B------:R-:W2:Y:S01]  /*1220*/  LDC.64 R24, c[0x0][0x640] ;  /* 0x00019000ff187b82 */ /* 0x000ea20000000a00 */
[----:B------:R-:W-:Y:S01]  /*1230*/  SHF.R.U32.HI R0, RZ, R0, R7 ;  /* 0x00000000ff007219 */ /* 0x000fe20000011607 */
[----:B------:R-:W-:Y:S01]  /*1240*/  IMAD.MOV.U32 R6, RZ, RZ, R17 ;  /* 0x000000ffff067224 */ /* 0x000fe200078e0011 */
[----:B------:R-:W-:-:S05]  /*1250*/  IADD3 R9, P0, RZ, -R27, RZ ;  /* 0x8000001bff097210 */ /* 0x000fca0007f1e0ff */
[----:B------:R-:W3:Y:S01]  /*1260*/  LDC R8, c[0x0][0x618] ;  /* 0x00018600ff087b82 */ /* 0x000ee20000000800 */
[----:B------:R-:W-:-:S04]  /*1270*/  IMAD.X R7, RZ, RZ, ~R0, P0 ;  /* 0x000000ffff077224 */ /* 0x000fc800000e0e00 */
[-C--:B------:R-:W-:Y:S02]  /*1280*/  IMAD R0, R7, R20.reuse, RZ ;  /* 0x0000001407007224 */ /* 0x080fe400078e02ff */
[----:B------:R-:W-:Y:S01]  /*1290*/  IMAD.MOV.U32 R7, RZ, RZ, R22 ;  /* 0x000000ffff077224 */ /* 0x000fe200078e0016 */
[----:B------:R-:W4:Y:S01]  /*12a0*/  LDC R11, c[0x0][0x608] ;  /* 0x00018200ff0b7b82 */ /* 0x000f220000000800 */
[----:B-1----:R-:W-:Y:S02]  /*12b0*/  IMAD.MOV.U32 R22, RZ, RZ, 0x1 ;  /* 0x00000001ff167424 */ /* 0x002fe400078e00ff */
[----:B------:R-:W-:-:S04]  /*12c0*/  IMAD.WIDE.U32 R6, R9, R20, R6 ;  /* 0x0000001409067225 */ /* 0x000fc800078e0006 */
[----:B------:R-:W-:Y:S01]  /*12d0*/  IMAD R9, R9, R21, R0 ;  /* 0x0000001509097224 */ /* 0x000fe200078e0200 */
[----:B------:R-:W1:Y:S01]  /*12e0*/  LDC R23, c[0x0][0x658] ;  /* 0x00019600ff177b82 */ /* 0x000e620000000800 */
[----:B--2---:R-:W-:Y:S01]  /*12f0*/  ISETP.NE.U32.AND P0, PT, R24, RZ, PT ;  /* 0x000000ff1800720c */ /* 0x004fe20003f05070 */
[----:B------:R-:W-:Y:S02]  /*1300*/  IMAD.MOV.U32 R0, RZ, RZ, -0x1 ;  /* 0xffffffffff007424 */ /* 0x000fe400078e00ff */
[----:B------:R-:W-:Y:S01]  /*1310*/  IMAD.IADD R7, R7, 0x1, R9 ;  /* 0x0000000107077824 */ /* 0x000fe200078e0209 */
[----:B------:R-:W-:-:S03]  /*1320*/  ISETP.NE.AND.EX P0, PT, R25, RZ, PT, P0 ;  /* 0x000000ff1900720c */ /* 0x000fc60003f05300 */
[----:B------:R-:W2:Y:S01]  /*1330*/  LDC R21, c[0x0][0x600] ;  /* 0x00018000ff157b82 */ /* 0x000ea20000000800 */
[-CC-:B---3--:R-:W-:Y:S02]  /*1340*/  SHF.R.U64 R19, R6, R8.reuse, R7.reuse ;  /* 0x0000000806137219 */ /* 0x188fe40000001207 */
[----:B------:R-:W-:-:S05]  /*1350*/  SHF.R.U32.HI R6, RZ, R8, R7 ;  /* 0x00000008ff067219 */ /* 0x000fca0000011607 */
[----:B------:R-:W3:Y:S01]  /*1360*/  LDC R18, c[0x0][0x648] ;  /* 0x00019200ff127b82 */ /* 0x000ee20000000800 */
[-CC-:B----4-:R-:W-:Y:S02]  /*1370*/  SHF.R.U64 R28, R19, R11.reuse, R6.reuse ;  /* 0x0000000b131c7219 */ /* 0x190fe40000001206 */
[----:B------:R-:W-:-:S05]  /*1380*/  SHF.R.U32.HI R6, RZ, R11, R6 ;  /* 0x0000000bff067219 */ /* 0x000fca0000011606 */
[----:B------:R-:W4:Y:S01]  /*1390*/  LDC R20, c[0x0][0x638] ;  /* 0x00018e00ff147b82 */ /* 0x000f220000000800 */
[-CC-:B-1----:R-:W-:Y:S02]  /*13a0*/  SHF.R.U64 R30, R28, R23.reuse, R6.reuse ;  /* 0x000000171c1e7219 */ /* 0x182fe40000001206 */
[-C--:B------:R-:W-:Y:S02]  /*13b0*/  SHF.L.U32 R0, R0, R23.reuse, RZ ;  /* 0x0000001700007219 */ /* 0x080fe400000006ff */
[----:B------:R-:W-:Y:S01]  /*13c0*/  SHF.R.U32.HI R7, RZ, R23, R6 ;  /* 0x00000017ff077219 */ /* 0x000fe20000011606 */
[----:B------:R-:W-:Y:S01]  /*13d0*/  IMAD.MOV.U32 R6, RZ, RZ, R30 ;  /* 0x000000ffff067224 */ /* 0x000fe200078e001e */
[----:B0-----:R-:W-:Y:S01]  /*13e0*/  LOP3.LUT R13, RZ, R0, RZ, 0x33, !PT ;  /* 0x00000000ff0d7212 */ /* 0x001fe200078e33ff */
[----:B------:R-:W0:Y:S01]  /*13f0*/  LDC R26, c[0x0][0x610] ;  /* 0x00018400ff1a7b82 */ /* 0x000e220000000800 */
[----:B------:R-:W-:Y:S05]  /*1400*/  @!P0 BRA `(.L_x_15) ;  /* 0x0000000000288947 */ /* 0x000fea0003800000 */
[----:B------:R-:W1:Y:S02]  /*1410*/  LDC R11, c[0x0][0x64c] ;  /* 0x00019300ff0b7b82 */ /* 0x000e640000000800 */
[----:B-1----:R-:W-:-:S05]  /*1420*/  IADD3 R11, P0, R30, R11, RZ ;  /* 0x0000000b1e0b7210 */ /* 0x002fca0007f1e0ff */
[----:B------:R-:W-:-:S04]  /*1430*/  IMAD.X R17, RZ, RZ, R7, P0 ;  /* 0x000000ffff117224 */ /* 0x000fc800000e0607 */
[----:B------:R-:W-:-:S04]  /*1440*/  IMAD.WIDE.U32 R6, R17, R24, RZ ;  /* 0x0000001811067225 */ /* 0x000fc800078e00ff */
[----:B------:R-:W-:-:S04]  /*1450*/  IMAD.WIDE.U32 R8, P0, R11, R25, R6 ;  /* 0x000000190b087225 */ /* 0x000fc80007800006 */
[----:B------:R-:W-:-:S04]  /*1460*/  IMAD.WIDE.U32 R6, R11, R24, RZ ;  /* 0x000000180b067225 */ /* 0x000fc800078e00ff */
[----:B------:R-:W-:Y:S01]  /*1470*/  IMAD.X R11, RZ, RZ, RZ, P0 ;  /* 0x000000ffff0b7224 */ /* 0x000fe200000e06ff */
[----:B------:R-:W-:Y:S01]  /*1480*/  IADD3 RZ, P0, R7, R8, RZ ;  /* 0x0000000807ff7210 */ /* 0x000fe20007f1e0ff */
[----:B------:R-:W-:-:S04]  /*1490*/  IMAD.MOV.U32 R10, RZ, RZ, R9 ;  /* 0x000000ffff0a7224 */ /* 0x000fc800078e0009 */
[----:B------:R-:W-:-:S08]  /*14a0*/  IMAD.WIDE.U32.X R6, R17, R25, R10, P0 ;  /* 0x0000001911067225 */ /* 0x000fd000000e040a */
.L_x_15:
[----:B---3--:R-:W-:Y:S01]  /*14b0*/  SHF.R.U64 R5, R6, R18, R7 ;  /* 0x0000001206057219 */ /* 0x008fe20000001207 */
[----:B--2---:R-:W-:Y:S01]  /*14c0*/  VIADD R6, R21, 0xffffffff ;  /* 0xffffffff15067836 */ /* 0x004fe20000000000 */
[----:B------:R-:W-:Y:S01]  /*14d0*/  SHF.L.U32 R0, R22, R23, RZ ;  /* 0x0000001716007219 */ /* 0x000fe200000006ff */
[----:B------:R-:W-:Y:S01]  /*14e0*/  @P2 IMAD R14, R15, R16, R4 ;  /* 0x000000100f0e2224 */ /* 0x000fe200078e0204 */
[----:B------:R-:W-:Y:S01]  /*14f0*/  LOP3.LUT R13, R28, R13, RZ, 0xc0, !PT ;  /* 0x0000000d1c0d7212 */ /* 0x000fe200078ec0ff */
[----:B------:R-:W-:-:S04]  /*1500*/  IMAD.MOV R7, RZ, RZ, -R5 ;  /* 0x000000ffff077224 */ /* 0x000fc800078e0a05 */
[----:B------:R-:W-:Y:S01]  /*1510*/  IMAD R13, R0, R5, R13 ;  /* 0x00000005000d7224 */ /* 0x000fe200078e020d */
[----:B------:R-:W-:Y:S01]  /*1520*/  LOP3.LUT R5, R19, R6, RZ, 0xc0, !PT ;  /* 0x0000000613057212 */ /* 0x000fe200078ec0ff */
[----:B----4-:R-:W-:Y:S02]  /*1530*/  IMAD R0, R7, R20, R30 ;  /* 0x0000001407007224 */ /* 0x010fe400078e021e */
[----:B------:R-:W-:Y:S02]  /*1540*/  IMAD.MOV.U32 R6, RZ, RZ, 0x1 ;  /* 0x00000001ff067424 */ /* 0x000fe400078e00ff */
[----:B0-----:R-:W-:Y:S02]  /*1550*/  IMAD R4, R13, R26, R14 ;  /* 0x0000001a0d047224 */ /* 0x001fe400078e020e */
[----:B------:R-:W-:Y:S01]  /*1560*/  IMAD R5, R0, R21, R5 ;  /* 0x0000001500057224 */ /* 0x000fe200078e0205 */
[----:B------:R-:W-:-:S04]  /*1570*/  PRMT R0, R6, 0x7610, R0 ;  /* 0x0000761006007816 */ /* 0x000fc80000000000 */
[----:B------:R-:W-:Y:S02]  /*1580*/  SEL R6, R5, R4, !P2 ;  /* 0x0000000405067207 */ /* 0x000fe40005000000 */
[----:B------:R-:W-:-:S03]  /*1590*/  SEL R4, R4, R5, !P2 ;  /* 0x0000000504047207 */ /* 0x000fc60005000000 */
[----:B------:R3:W-:Y:S04]  /*15a0*/  STL [R1+0x90], R6 ;  /* 0x0000900601007387 */ /* 0x0007e80000100800 */
[----:B------:R3:W-:Y:S04]  /*15b0*/  STL [R1+0x7c], R27 ;  /* 0x00007c1b01007387 */ /* 0x0007e80000100800 */
[----:B------:R3:W-:Y:S02]  /*15c0*/  STL [R1+0x8c], R4 ;  /* 0x00008c0401007387 */ /* 0x0007e40000100800 */
.L_x_13:
[----:B------:R-:W-:Y:S05]  /*15d0*/  @!P1 BRA `(.L_x_16) ;  /* 0x00000000000c9947 */ /* 0x000fea0003800000 */
[----:B------:R-:W-:Y:S01]  /*15e0*/  UCGABAR_WAIT ;  /* 0x0000000000007dc7 */ /* 0x000fe20008000000 */
[----:B------:R-:W-:Y:S01]  /*15f0*/  CCTL.IVALL ;  /* 0x00000000ff00798f */ /* 0x000fe20002000000 */
[----:B------:R-:W-:Y:S05]  /*1600*/  BRA `(.L_x_17) ;  /* 0x0000000000047947 */ /* 0x000fea0003800000 */
.L_x_16:
[----:B------:R-:W-:Y:S06]  /*1610*/  BAR.SYNC.DEFER_BLOCKING 0x0 ;  /* 0x0000000000007b1d */ /* 0x000fec0000010000 */
.L_x_17:
[----:B------:R-:W-:Y:S05]  /*1620*/  @!P3 BRA `(.L_x_18) ;  /* 0x000000dc0000b947 */ /* 0x000fea0003800000 */
[----:B------:R-:W-:-:S06]  /*1630*/  UISETP.GT.U32.AND UP0, UPT, UR12, 0x1, UPT ;  /* 0x000000010c00788c */ /* 0x000fcc000bf04070 */
[----:B------:R-:W-:-:S13]  /*1640*/  PLOP3.LUT P0, PT, PT, PT, UP0, 0x80, 0x0 ;  /* 0x000000000000781c */ /* 0x000fda0003f0f008 */
[----:B------:R-:W-:Y:S05]  /*1650*/  @P0 EXIT ;  /* 0x000000000000094d */ /* 0x000fea0003800000 */
.L_x_19:
[----:B------:R-:W-:-:S08]  /*1660*/  NOP ;  /* 0x0000000000007918 */ /* 0x000fd00000000000 */
[----:B------:R-:W4:Y:S02]  /*1670*/  USETMAXREG.TRY_ALLOC.CTAPOOL UP0, 0xe8 ;  /* 0x000000e8000079c8 */ /* 0x000f240008000600 */
[----:B----4-:R-:W-:-:S13]  /*1680*/  PLOP3.LUT P0, PT, PT, PT, UP0, 0x80, 0x0 ;  /* 0x000000000000781c */ /* 0x010fda0003f0f008 */
[----:B------:R-:W-:Y:S05]  /*1690*/  @!P0 BRA `(.L_x_19) ;  /* 0xfffffffc00f08947 */ /* 0x000fea000383ffff */
[----:B------:R-:W-:-:S13]  /*16a0*/  LOP3.LUT P0, RZ, R0, 0xff, RZ, 0xc0, !PT ;  /* 0x000000ff00ff7812 */ /* 0x000fda000780c0ff */
[----:B------:R-:W-:Y:S05]  /*16b0*/  @!P0 EXIT ;  /* 0x000000000000894d */ /* 0x000fea0003800000 */
[----:B------:R-:W4:Y:S01]  /*16c0*/  S2UR UR6, SR_CgaCtaId ;  /* 0x00000000000679c3 */ /* 0x000f220000008800 */
[CC--:B------:R-:W-:Y:S01]  /*16d0*/  LEA.HI R0, R12.reuse, R3.reuse, RZ, 0x2 ;  /* 0x000000030c007211 */ /* 0x0c0fe200078f10ff */
[----:B------:R-:W-:Y:S01]  /*16e0*/  UIADD3 UR7, UR17, -0x1, URZ ;  /* 0xffffffff11077890 */ /* 0x000fe2000fffe03f */
[----:B------:R-:W-:Y:S01]  /*16f0*/  LEA.HI R3, R12, R3, RZ, 0x5 ;  /* 0x000000030c037211 */ /* 0x000fe200078f28ff */
[----:B------:R-:W-:Y:S01]  /*1700*/  UMOV UR12, 0x400 ;  /* 0x00000400000c7882 */ /* 0x000fe20000000000 */
[--C-:B------:R-:W-:Y:S01]  /*1710*/  SHF.R.S32.HI R2, RZ, 0x2, R0.reuse ;  /* 0x00000002ff027819 */ /* 0x100fe20000011400 */
[----:B------:R-:W-:Y:S01]  /*1720*/  UISETP.LT.AND UP0, UPT, UR14, 0x1, UPT ;  /* 0x000000010e00788c */ /* 0x000fe2000bf01270 */
[----:B------:R-:W-:Y:S01]  /*1730*/  SHF.R.S32.HI R5, RZ, 0x1f, R0 ;  /* 0x0000001fff057819 */ /* 0x000fe20000011400 */
[----:B------:R-:W-:Y:S02]  /*1740*/  ULOP3.LUT UR27, UR13, 0x1, URZ, 0xfc, !UPT ;  /* 0x000000010d1b7892 */ /* 0x000fe4000f8efc3f */
[----:B------:R-:W-:Y:S01]  /*1750*/  USEL UR16, UR14, 0x1, UP0 ;  /* 0x000000010e107887 */ /* 0x000fe20008000000 */
[----:B------:R-:W-:Y:S01]  /*1760*/  LEA.HI R5, R5, R2, RZ, 0x3 ;  /* 0x0000000205057211 */ /* 0x000fe200078f18ff */
[----:B------:R-:W-:-:S02]  /*1770*/  UISETP.NE.AND UP0, UPT, UR7, URZ, UPT ;  /* 0x0000003f0700728c */ /* 0x000fc4000bf05270 */
[----:B------:R-:W-:Y:S01]  /*1780*/  USHF.L.U32 UR28, UR14, 0x1, URZ ;  /* 0x000000010e1c7899 */ /* 0x000fe2000800063f */
[----:B------:R-:W-:Y:S01]  /*1790*/  LOP3.LUT R5, R5, 0xfffffff8, RZ, 0xc0, !PT ;  /* 0xfffffff805057812 */ /* 0x000fe200078ec0ff */
[----:B------:R-:W-:Y:S02]  /*17a0*/  UIADD3 UR16, -UR16, UR14, URZ ;  /* 0x0000000e10107290 */ /* 0x000fe4000fffe13f */
[----:B------:R-:W-:Y:S02]  /*17b0*/  USEL UR30, URZ, 0x1, UP0 ;  /* 0x000000013f1e7887 */ /* 0x000fe40008000000 */
[----:B------:R-:W-:Y:S01]  /*17c0*/  IMAD.IADD R2, R2, 0x1, -R5 ;  /* 0x0000000102027824 */ /* 0x000fe200078e0a05 */
[----:B------:R-:W-:Y:S01]  /*17d0*/  SHF.R.S32.HI R5, RZ, 0x5, R3 ;  /* 0x00000005ff057819 */ /* 0x000fe20000011403 */
[----:B----4-:R-:W-:-:S03]  /*17e0*/  ULEA UR12, UR6, UR12, 0x18 ;  /* 0x0000000c060c7291 */ /* 0x010fc6000f8ec03f */
[--C-:B------:R-:W-:Y:S01]  /*17f0*/  SHF.R.S32.HI R3, RZ, 0x1f, R2.reuse ;  /* 0x0000001fff037819 */ /* 0x100fe20000011402 */
[----:B------:R-:W-:Y:S01]  /*1800*/  USHF.L.U32 UR6, UR7, 0x3, URZ ;  /* 0x0000000307067899 */ /* 0x000fe2000800063f */
[C-C-:B------:R-:W-:Y:S01]  /*1810*/  IMAD R0, R5.reuse, -0x10, -R2.reuse ;  /* 0xfffffff005007824 */ /* 0x140fe200078e0a02 */
[----:B------:R-:W-:Y:S02]  /*1820*/  UIADD3 UR29, UR12, 0xc0, URZ ;  /* 0x000000c00c1d7890 */ /* 0x000fe4000fffe03f */
[----:B------:R-:W-:Y:S01]  /*1830*/  ULOP3.LUT UR6, UR6, 0x8, URZ, 0xc0, !UPT ;  /* 0x0000000806067892 */ /* 0x000fe2000f8ec03f */
[----:B------:R-:W-:Y:S01]  /*1840*/  IMAD.WIDE R2, R5, 0x10, R2 ;  /* 0x0000001005027825 */ /* 0x000fe200078e0202 */
[----:B------:R-:W-:Y:S02]  /*1850*/  ULEA UR17, UR17, UR29, 0x3 ;  /* 0x0000001d11117291 */ /* 0x000fe4000f8e183f */
[----:B------:R-:W-:Y:S02]  /*1860*/  ULOP3.LUT UR31, UR6, 0x8, URZ, 0x3c, !UPT ;  /* 0x00000008061f7892 */ /* 0x000fe4000f8e3c3f */
[----:B------:R-:W-:-:S03]  /*1870*/  ULOP3.LUT UR18, UR6, 0x18, URZ, 0x3c, !UPT ;  /* 0x0000001806127892 */ /* 0x000fc6000f8e3c3f */
[----:B------:R-:W-:Y:S02]  /*1880*/  ULDC UR6, c[0x0][0x284] ;  /* 0x0000a10000067ab9 */ /* 0x000fe40000000800 */
[----:B------:R-:W-:-:S05]  /*1890*/  VIADD R0, R0, UR6 ;  /* 0x0000000600007c36 */ /* 0x000fca0008000000 */
[----:B------:R4:W-:Y:S04]  /*18a0*/  STL [R1+0x94], R0 ;  /* 0x0000940001007387 */ /* 0x0009e80000100800 */
[----:B------:R4:W-:Y:S02]  /*18b0*/  STL.64 [R1+0x98], R2 ;  /* 0x0000980201007387 */ /* 0x0009e40000100a00 */
.L_x_302:
[----:B----4-:R-:W-:Y:S01]  /*18c0*/  IMAD.U32 R0, RZ, RZ, UR30 ;  /* 0x0000001eff007e24 */ /* 0x010fe2000f8e00ff */
[----:B0-2---:R-:W4:Y:S01]  /*18d0*/  LDC R2, c[0x0][0x28c] ;  /* 0x0000a300ff027b82 */ /* 0x005f220000000800 */
[----:B------:R-:W-:Y:S01]  /*18e0*/  UMOV UR6, URZ ;  /* 0x0000003f00067c82 */ /* 0x000fe20008000000 */
[----:B------:R-:W-:Y:S02]  /*18f0*/  UMOV UR19, UR5 ;  /* 0x0000000500137c82 */ /* 0x000fe40008000000 */
[----:B------:R-:W-:-:S04]  /*1900*/  SHF.L.U32 R0, R0, 0x1f, RZ ;  /* 0x0000001f00007819 */ /* 0x000fc800000006ff */
[----:B------:R-:W5:Y:S01]  /*1910*/  SYNCS.PHASECHK.TRANS64.TRYWAIT P0, [UR17+-0x8], R0 ;  /* 0xfffff800ff0075a7 */ /* 0x000f620008000151 */
[----:B----4-:R-:W-:Y:S01]  /*1920*/  ISETP.GE.AND P1, PT, R2, 0x1, PT ;  /* 0x000000010200780c */ /* 0x010fe20003f26270 */
[----:B-----5:R-:W-:-:S12]  /*1930*/  @!P0 BRA `(.L_x_20) ;  /* 0x000000ec00788947 */ /* 0x020fd80003800000 */
.L_x_331:
[----:B------:R0:W-:Y:S01]  /*1940*/  STL [R1+0x74], RZ ;  /* 0x000074ff01007387 */ /* 0x0001e20000100800 */
[----:B------:R-:W-:Y:S01]  /*1950*/  UMOV UR7, URZ ;  /* 0x0000003f00077c82 */ /* 0x000fe20008000000 */
[----:B------:R-:W-:Y:S01]  /*1960*/  UMOV UR8, URZ ;  /* 0x0000003f00087c82 */ /* 0x000fe20008000000 */
[----:B----4-:R-:W-:Y:S01]  /*1970*/  IMAD.MOV.U32 R0, RZ, RZ, RZ ;  /* 0x000000ffff007224 */ /* 0x010fe200078e00ff */
[----:B------:R4:W-:Y:S01]  /*1980*/  STL [R1+0x70], RZ ;  /* 0x000070ff01007387 */ /* 0x0009e20000100800 */
[----:B------:R-:W-:Y:S02]  /*1990*/  CS2R R2, SRZ ;  /* 0x0000000000027805 */ /* 0x000fe4000001ff00 */
[----:B---3--:R-:W-:Y:S02]  /*19a0*/  CS2R R4, SRZ ;  /* 0x0000000000047805 */ /* 0x008fe4000001ff00 */
[----:B--2---:R-:W-:Y:S01]  /*19b0*/  CS2R R6, SRZ ;  /* 0x0000000000067805 */ /* 0x004fe2000001ff00 */
[----:B------:R4:W-:Y:S01]  /*19c0*/  STL [R1+0x6c], RZ ;  /* 0x00006cff01007387 */ /* 0x0009e20000100800 */
[----:B------:R-:W-:-:S02]  /*19d0*/  CS2R R8, SRZ ;  /* 0x0000000000087805 */ /* 0x000fc4000001ff00 */
[----:B0-----:R-:W-:Y:S02]  /*19e0*/  CS2R R10, SRZ ;  /* 0x00000000000a7805 */ /* 0x001fe4000001ff00 */
[----:B------:R-:W-:Y:S01]  /*19f0*/  CS2R R12, SRZ ;  /* 0x00000000000c7805 */ /* 0x000fe2000001ff00 */
[----:B------:R4:W-:Y:S01]  /*1a00*/  STL [R1+0x68], RZ ;  /* 0x000068ff01007387 */ /* 0x0009e20000100800 */
[----:B------:R-:W-:Y:S02]  /*1a10*/  CS2R R14, SRZ ;  /* 0x00000000000e7805 */ /* 0x000fe4000001ff00 */
[----:B-1----:R-:W-:Y:S02]  /*1a20*/  CS2R R16, SRZ ;  /* 0x0000000000107805 */ /* 0x002fe4000001ff00 */
[----:B------:R-:W-:Y:S01]  /*1a30*/  CS2R R18, SRZ ;  /* 0x0000000000127805 */ /* 0x000fe2000001ff00 */
[----:B------:R4:W-:Y:S01]  /*1a40*/  STL [R1+0x64], RZ ;  /* 0x000064ff01007387 */ /* 0x0009e20000100800 */
[----:B------:R-:W-:-:S02]  /*1a50*/  CS2R R20, SRZ ;  /* 0x0000000000147805 */ /* 0x000fc4000001ff00 */
[----:B------:R-:W-:Y:S02]  /*1a60*/  CS2R R22, SRZ ;  /* 0x0000000000167805 */ /* 0x000fe4000001ff00 */
[----:B------:R-:W-:Y:S01]  /*1a70*/  CS2R R152, SRZ ;  /* 0x0000000000987805 */ /* 0x000fe2000001ff00 */
[----:B------:R4:W-:Y:S01]  /*1a80*/  STL [R1+0x60], RZ ;  /* 0x000060ff01007387 */ /* 0x0009e20000100800 */
[----:B------:R-:W-:Y:S02]  /*1a90*/  CS2R R154, SRZ ;  /* 0x00000000009a7805 */ /* 0x000fe4000001ff00 */
[----:B------:R-:W-:Y:S02]  /*1aa0*/  CS2R R156, SRZ ;  /* 0x00000000009c7805 */ /* 0x000fe4000001ff00 */
        /* <DEDUP_REMOVED lines=46> */
[----:B------:R-:W-:Y:S01]  /*1d90*/  IMAD.MOV.U32 R226, RZ, RZ, RZ ;  /* 0x000000ffffe27224 */ /* 0x000fe200078e00ff */
[----:B------:R-:W-:Y:S01]  /*1da0*/  CS2R R24, SRZ ;  /* 0x0000000000187805 */ /* 0x000fe2000001ff00 */
[----:B------:R-:W-:Y:S01]  /*1db0*/  IMAD.U32 R227, RZ, RZ, UR4 ;  /* 0x00000004ffe37e24 */ /* 0x000fe2000f8e00ff */
[----:B------:R4:W-:Y:S01]  /*1dc0*/  STL [R1+0x2c], RZ ;  /* 0x00002cff01007387 */ /* 0x0009e20000100800 */
[----:B------:R-:W-:Y:S02]  /*1dd0*/  CS2R R26, SRZ ;  /* 0x00000000001a7805 */ /* 0x000fe4000001ff00 */
[----:B------:R-:W-:-:S02]  /*1de0*/  CS2R R28, SRZ ;  /* 0x00000000001c7805 */ /* 0x000fc4000001ff00 */
[----:B------:R-:W-:Y:S01]  /*1df0*/  CS2R R30, SRZ ;  /* 0x00000000001e7805 */ /* 0x000fe2000001ff00 */
[----:B------:R4:W-:Y:S01]  /*1e00*/  STL [R1+0x28], RZ ;  /* 0x000028ff01007387 */ /* 0x0009e20000100800 */
[----:B------:R-:W-:Y:S02]  /*1e10*/  CS2R R32, SRZ ;  /* 0x0000000000207805 */ /* 0x000fe4000001ff00 */
[----:B------:R-:W-:Y:S02]  /*1e20*/  CS2R R34, SRZ ;  /* 0x0000000000227805 */ /* 0x000fe4000001ff00 */
[----:B------:R-:W-:Y:S01]  /*1e30*/  CS2R R36, SRZ ;  /* 0x0000000000247805 */ /* 0x000fe2000001ff00 */
        /* <DEDUP_REMOVED lines=36> */
[----:B------:R4:W-:Y:S01]  /*2080*/  STL [R1], RZ ;  /* 0x000000ff01007387 */ /* 0x0009e20000100800 */
[----:B------:R-:W-:Y:S02]  /*2090*/  CS2R R92, SRZ ;  /* 0x00000000005c7805 */ /* 0x000fe4000001ff00 */
[----:B------:R-:W-:Y:S02]  /*20a0*/  CS2R R94, SRZ ;  /* 0x00000000005e7805 */ /* 0x000fe4000001ff00 */
[----:B------:R-:W-:Y:S02]  /*20b0*/  CS2R R96, SRZ ;  /* 0x0000000000607805 */ /* 0x000fe4000001ff00 */
[----:B------:R-:W-:Y:S02]  /*20c0*/  CS2R R98, SRZ ;  /* 0x0000000000627805 */ /* 0x000fe4000001ff00 */
[----:B------:R-:W-:-:S02]  /*20d0*/  CS2R R100, SRZ ;  /* 0x0000000000647805 */ /* 0x000fc4000001ff00 */
[----:B------:R-:W-:Y:S02]  /*20e0*/  CS2R R102, SRZ ;  /* 0x0000000000667805 */ /* 0x000fe4000001ff00 */
        /* <DEDUP_REMOVED lines=23> */
[----:B------:R-:W-:Y:S01]  /*2260*/  CS2R R150, SRZ ;  /* 0x0000000000967805 */ /* 0x000fe2000001ff00 */
[----:B----4-:R-:W-:Y:S06]  /*2270*/  @!P1 BRA `(.L_x_21) ;  /* 0x0000001000749947 */ /* 0x010fec0003800000 */
[----:B------:R-:W-:-:S06]  /*2280*/  UISETP.NE.AND UP0, UPT, UR27, 0x3, UPT ;  /* 0x000000031b00788c */ /* 0x000fcc000bf05270 */
[----:B------:R-:W-:-:S13]  /*2290*/  PLOP3.LUT P1, PT, PT, PT, UP0, 0x80, 0x0 ;  /* 0x000000000000781c */ /* 0x000fda0003f2f008 */
[----:B------:R-:W-:Y:S05]  /*22a0*/  @!P1 BRA `(.L_x_22) ;  /* 0x0000000000049947 */ /* 0x000fea0003800000 */
[----:B------:R-:W-:Y:S01]  /*22b0*/  BPT.TRAP 0x1 ;  /* 0x000000040000795c */ /* 0x000fe20000300000 */
.L_x_22:
[----:B------:R-:W-:Y:S01]  /*22c0*/  ULEA UR6, UR5, UR12, 0x3 ;  /* 0x0000000c05067291 */ /* 0x000fe2000f8e183f */
[----:B------:R-:W-:-:S05]  /*22d0*/  IMAD.U32 R0, RZ, RZ, UR4 ;  /* 0x00000004ff007e24 */ /* 0x000fca000f8e00ff */
[----:B------:R-:W-:-:S04]  /*22e0*/  SHF.L.U32 R0, R0, 0x1f, RZ ;  /* 0x0000001f00007819 */ /* 0x000fc800000006ff */
[----:B------:R0:W1:Y:S01]  /*22f0*/  SYNCS.PHASECHK.TRANS64.TRYWAIT P0, [UR6], R0 ;  /* 0x00000000ff0075a7 */ /* 0x0000620008000146 */
[----:B------:R-:W-:Y:S05]  /*2300*/  @!P1 BRA `(.L_x_23) ;  /* 0x0000000000049947 */ /* 0x000fea0003800000 */
[----:B------:R-:W-:Y:S01]  /*2310*/  BPT.TRAP 0x1 ;  /* 0x000000040000795c */ /* 0x000fe20000300000 */
.L_x_23:
[----:B-1----:R-:W-:Y:S05]  /*2320*/  @P0 BRA `(.L_x_24) ;  /* 0x0000000000080947 */ /* 0x002fea0003800000 */
[----:B------:R-:W1:Y:S02]  /*2330*/  SYNCS.PHASECHK.TRANS64.TRYWAIT P0, [UR6], R0 ;  /* 0x00000000ff0075a7 */ /* 0x000e640008000146 */
[----:B-1----:R-:W-:Y:S05]  /*2340*/  @!P0 BRA `(.L_x_25) ;  /* 0x000000e4000c8947 */ /* 0x002fea0003800000 */
.L_x_24:
[----:B------:R-:W-:Y:S01]  /*2350*/  UIADD3 UR6, UR12, 0x180, URZ ;  /* 0x000001800c067890 */ /* 0x000fe2000fffe03f */
[----:B------:R-:W-:Y:S01]  /*2360*/  WARPGROUP.ARRIVE ;  /* 0x00000000000079c5 */ /* 0x000fe20000000000 */
[----:B------:R-:W-:Y:S01]  /*2370*/  UIADD3 UR7, UR12, 0xb180, URZ ;  /* 0x0000b1800c077890 */ /* 0x000fe2000fffe03f */
[----:B------:R2:W-:Y:S01]  /*2380*/  STL [R1+0x74], RZ ;  /* 0x000074ff01007387 */ /* 0x0005e20000100800 */
[----:B------:R-:W-:Y:S01]  /*2390*/  USHF.R.U32.HI UR6, URZ, 0x4, UR6 ;  /* 0x000000043f067899 */ /* 0x000fe20008011606 */
[----:B01----:R-:W-:Y:S01]  /*23a0*/  IMAD.MOV.U32 R0, RZ, RZ, RZ ;  /* 0x000000ffff007224 */ /* 0x003fe200078e00ff */
[----:B------:R-:W-:Y:S01]  /*23b0*/  USHF.R.U32.HI UR7, URZ, 0x4, UR7 ;  /* 0x000000043f077899 */ /* 0x000fe20008011607 */
[----:B------:R2:W-:Y:S01]  /*23c0*/  STL [R1+0x70], RZ ;  /* 0x000070ff01007387 */ /* 0x0005e20000100800 */
[----:B------:R-:W-:Y:S01]  /*23d0*/  ULOP3.LUT UR6, UR6, 0x3fff, URZ, 0xc0, !UPT ;  /* 0x00003fff06067892 */ /* 0x000fe2000f8ec03f */
[----:B------:R-:W-:Y:S01]  /*23e0*/  CS2R R2, SRZ ;  /* 0x0000000000027805 */ /* 0x000fe2000001ff00 */
[----:B------:R-:W-:Y:S01]  /*23f0*/  ULOP3.LUT UR7, UR7, 0x3fff, URZ, 0xc0, !UPT ;  /* 0x00003fff07077892 */ /* 0x000fe2000f8ec03f */
[----:B------:R2:W-:Y:S01]  /*2400*/  STL [R1+0x6c], RZ ;  /* 0x00006cff01007387 */ /* 0x0005e20000100800 */
[----:B------:R-:W-:Y:S01]  /*2410*/  ULOP3.LUT UR6, UR6, 0x10000, URZ, 0xfc, !UPT ;  /* 0x0001000006067892 */ /* 0x000fe2000f8efc3f */
[----:B------:R-:W-:Y:S01]  /*2420*/  CS2R R4, SRZ ;  /* 0x0000000000047805 */ /* 0x000fe2000001ff00 */
[----:B------:R-:W-:Y:S01]  /*2430*/  ULOP3.LUT UR7, UR7, 0x10000, URZ, 0xfc, !UPT ;  /* 0x0001000007077892 */ /* 0x000fe2000f8efc3f */
[----:B------:R2:W-:Y:S01]  /*2440*/  STL [R1+0x68], RZ ;  /* 0x000068ff01007387 */ /* 0x0005e20000100800 */
[----:B------:R-:W-:Y:S01]  /*2450*/  ULEA UR8, UR5, UR6, 0x8 ;  /* 0x0000000605087291 */ /* 0x000fe2000f8e403f */
[----:B------:R-:W-:Y:S01]  /*2460*/  CS2R R6, SRZ ;  /* 0x0000000000067805 */ /* 0x000fe2000001ff00 */
[----:B------:R-:W-:Y:S01]  /*2470*/  ULEA UR10, UR5, UR7, 0xa ;  /* 0x00000007050a7291 */ /* 0x000fe2000f8e503f */
[----:B------:R2:W-:Y:S01]  /*2480*/  STL [R1+0x64], RZ ;  /* 0x000064ff01007387 */ /* 0x0005e20000100800 */
[----:B------:R-:W-:Y:S01]  /*2490*/  UMOV UR9, 0x80000020 ;  /* 0x8000002000097882 */ /* 0x000fe20000000000 */
[----:B------:R-:W-:Y:S01]  /*24a0*/  UMOV UR11, 0x80000020 ;  /* 0x80000020000b7882 */ /* 0x000fe20000000000 */
[----:B------:R-:W-:Y:S01]  /*24b0*/  ULDC UR7, c[0x0][0x50c] ;  /* 0x0001430000077ab9 */ /* 0x000fe20000000800 */
[----:B------:R2:W-:Y:S01]  /*24c0*/  STL [R1+0x60], RZ ;  /* 0x000060ff01007387 */ /* 0x0005e20000100800 */
[----:B------:R-:W-:Y:S01]  /*24d0*/  UISETP.NE.AND UP0, UPT, UR7, 0x2, UPT ;  /* 0x000000020700788c */ /* 0x000fe2000bf05270 */
[----:B------:R-:W-:Y:S01]  /*24e0*/  CS2R R8, SRZ ;  /* 0x0000000000087805 */ /* 0x000fe2000001ff00 */
[----:B------:R-:W-:Y:S01]  /*24f0*/  UMOV UR6, 0x2 ;  /* 0x0000000200067882 */ /* 0x000fe20000000000 */
[----:B------:R-:W-:Y:S01]  /*2500*/  QGMMA.64x256x32.F32.E4M3.E4M3 R24, gdesc[UR8], RZ, !UPT ;  /* 0x03e00000081879f3 */ /* 0x000fe2000c7008ff */
[----:B------:R2:W-:Y:S01]  /*2510*/  STL [R1+0x5c], RZ ;  /* 0x00005cff01007387 */ /* 0x0005e20000100800 */
[----:B------:R-:W-:Y:S01]  /*2520*/  USEL UR7, URZ, 0x1, UP0 ;  /* 0x000000013f077887 */ /* 0x000fe20008000000 */
[----:B------:R-:W-:Y:S01]  /*2530*/  CS2R R10, SRZ ;  /* 0x00000000000a7805 */ /* 0x000fe2000001ff00 */
[----:B------:R-:W-:Y:S01]  /*2540*/  UIADD3 UR8, UR8, 0x2, URZ ;  /* 0x0000000208087890 */ /* 0x000fe2000fffe03f */
[----:B------:R2:W-:Y:S01]  /*2550*/  STL [R1+0x58], RZ ;  /* 0x000058ff01007387 */ /* 0x0005e20000100800 */
[----:B------:R-:W-:Y:S01]  /*2560*/  UIADD3 UR10, UR10, 0x2, URZ ;  /* 0x000000020a0a7890 */ /* 0x000fe2000fffe03f */
[----:B------:R-:W-:-:S02]  /*2570*/  CS2R R12, SRZ ;  /* 0x00000000000c7805 */ /* 0x000fc4000001ff00 */
[----:B------:R-:W-:Y:S01]  /*2580*/  ISETP.NE.AND P0, PT, RZ, UR7, PT ;  /* 0x00000007ff007c0c */ /* 0x000fe2000bf05270 */
[----:B------:R2:W-:Y:S01]  /*2590*/  STL [R1+0x54], RZ ;  /* 0x000054ff01007387 */ /* 0x0005e20000100800 */
[----:B------:R-:W-:Y:S01]  /*25a0*/  UMOV UR9, 0x80000020 ;  /* 0x8000002000097882 */ /* 0x000fe20000000000 */
[----:B------:R-:W-:Y:S01]  /*25b0*/  UMOV UR11, 0x80000020 ;  /* 0x80000020000b7882 */ /* 0x000fe20000000000 */
        /* <DEDUP_REMOVED lines=55> */
[----:B------:R-:W-:Y:S01]  /*2930*/  CS2R R224, SRZ ;  /* 0x0000000000e07805 */ /* 0x000fe2000001ff00 */
[----:B------:R-:W-:Y:S01]  /*2940*/  IMAD.MOV.U32 R226, RZ, RZ, RZ ;  /* 0x000000ffffe27224 */ /* 0x000fe200078e00ff */
[----:B------:R2:W-:Y:S04]  /*2950*/  STL [R1+0x18], RZ ;  /* 0x000018ff01007387 */ /* 0x0005e80000100800 */
[----:B------:R2:W-:Y:S04]  /*2960*/  STL [R1+0x14], RZ ;  /* 0x000014ff01007387 */ /* 0x0005e80000100800 */
[----:B------:R2:W-:Y:S04]  /*2970*/  STL [R1+0x10], RZ ;  /* 0x000010ff01007387 */ /* 0x0005e80000100800 */
[----:B------:R2:W-:Y:S04]  /*2980*/  STL [R1+0xc], RZ ;  /* 0x00000cff01007387 */ /* 0x0005e80000100800 */
[----:B------:R2:W-:Y:S04]  /*2990*/  STL [R1+0x8], RZ ;  /* 0x000008ff01007387 */ /* 0x0005e80000100800 */
[----:B------:R2:W-:Y:S04]  /*29a0*/  STL [R1+0x4], RZ ;  /* 0x000004ff01007387 */ /* 0x0005e80000100800 */
[----:B------:R2:W-:Y:S01]  /*29b0*/  STL [R1], RZ ;  /* 0x000000ff01007387 */ /* 0x0005e20000100800 */
[----:B------:R-:W-:Y:S01]  /*29c0*/  QGMMA.64x256x32.F32.E4M3.E4M3 R24, gdesc[UR8], R24, gsb0 ;  /* 0x03e00000081879f3 */ /* 0x000fe20008000818 */
[----:B------:R-:W-:Y:S05]  /*29d0*/  @!P0 BRA `(.L_x_26) ;  /* 0x0000000800808947 */ /* 0x000fea0003800000 */
[----:B------:R-:W-:Y:S02]  /*29e0*/  WARPGROUP.DEPBAR.LE gsb0, 0x0 ;  /* 0x00008000000079c5 */ /* 0x000fe40000010000 */
[----:B------:R-:W-:-:S01]  /*29f0*/  FADD R227, RZ, R122 ;  /* 0x0000007affe37221 */ /* 0x000fc20000000000 */
[----:B------:R-:W-:Y:S01]  /*2a00*/  FADD R226, RZ, R24 ;  /* 0x00000018ffe27221 */ /* 0x000fe20000000000 */
[----:B------:R-:W-:-:S01]  /*2a10*/  FADD R225, RZ, R25 ;  /* 0x00000019ffe17221 */ /* 0x000fc20000000000 */
[----:B------:R-:W-:Y:S01]  /*2a20*/  FADD R224, RZ, R26 ;  /* 0x0000001affe07221 */ /* 0x000fe20000000000 */
[----:B------:R-:W-:-:S01]  /*2a30*/  FADD R223, RZ, R27 ;  /* 0x0000001bffdf7221 */ /* 0x000fc20000000000 */
[----:B------:R0:W-:Y:S01]  /*2a40*/  STL [R1], R227 ;  /* 0x000000e301007387 */ /* 0x0001e20000100800 */
[----:B------:R-:W-:-:S01]  /*2a50*/  FADD R222, RZ, R28 ;  /* 0x0000001cffde7221 */ /* 0x000fc20000000000 */
[----:B------:R-:W-:Y:S01]  /*2a60*/  FADD R221, RZ, R29 ;  /* 0x0000001dffdd7221 */ /* 0x000fe20000000000 */
[----:B------:R-:W-:-:S01]  /*2a70*/  FADD R220, RZ, R30 ;  /* 0x0000001effdc7221 */ /* 0x000fc20000000000 */
[----:B------:R-:W-:Y:S01]  /*2a80*/  FADD R219, RZ, R31 ;  /* 0x0000001fffdb7221 */ /* 0x000fe20000000000 */
[----:B------:R-:W-:-:S01]  /*2a90*/  FADD R218, RZ, R32 ;  /* 0x00000020ffda7221 */ /* 0x000fc20000000000 */
[----:B------:R-:W-:Y:S01]  /*2aa0*/  FADD R217, RZ, R33 ;  /* 0x00000021ffd97221 */ /* 0x000fe20000000000 */
[----:B------:R-:W-:-:S01]  /*2ab0*/  FADD R216, RZ, R34 ;  /* 0x00000022ffd87221 */ /* 0x000fc20000000000 */
[----:B------:R-:W-:Y:S01]  /*2ac0*/  FADD R215, RZ, R35 ;  /* 0x00000023ffd77221 */ /* 0x000fe20000000000 */
[----:B------:R-:W-:-:S01]  /*2ad0*/  FADD R214, RZ, R36 ;  /* 0x00000024ffd67221 */ /* 0x000fc20000000000 */
[----:B0-----:R-:W-:Y:S01]  /*2ae0*/  FADD R227, RZ, R123 ;  /* 0x0000007bffe37221 */ /* 0x001fe20000000000 */
[----:B------:R-:W-:-:S01]  /*2af0*/  FADD R213, RZ, R37 ;  /* 0x00000025ffd57221 */ /* 0x000fc20000000000 */
[----:B------:R-:W-:Y:S01]  /*2b00*/  FADD R212, RZ, R38 ;  /* 0x00000026ffd47221 */ /* 0x000fe20000000000 */
[----:B------:R-:W-:-:S01]  /*2b10*/  FADD R211, RZ, R39 ;  /* 0x00000027ffd37221 */ /* 0x000fc20000000000 */
[----:B------:R-:W-:Y:S01]  /*2b20*/  FADD R210, RZ, R40 ;  /* 0x00000028ffd27221 */ /* 0x000fe20000000000 */
[----:B------:R0:W-:Y:S01]  /*2b30*/  STL [R1+0x4], R227 ;  /* 0x000004e301007387 */ /* 0x0001e20000100800 */
        /* <DEDUP_REMOVED lines=93> */
[----:B------:R-:W-:Y:S01]  /*3110*/  UMOV UR6, URZ ;  /* 0x0000003f00067c82 */ /* 0x000fe20008000000 */
[----:B0-----:R-:W-:-:S05]  /*3120*/  FADD R227, RZ, R130 ;  /* 0x00000082ffe37221 */ /* 0x001fca0000000000 */
[----:B------:R0:W-:Y:S02]  /*3130*/  STL [R1+0x20], R227 ;  /* 0x000020e301007387 */ /* 0x0001e40000100800 */
        /* <DEDUP_REMOVED lines=42> */
.L_x_26:
[----:B------:R-:W-:-:S04]  /*33e0*/  UIADD3 UR19, UR5, 0x1, URZ ;  /* 0x0000000105137890 */ /* 0x000fc8000fffe03f */
[----:B------:R-:W-:-:S04]  /*33f0*/  UISETP.NE.AND UP0, UPT, UR19, 0xb, UPT ;  /* 0x0000000b1300788c */ /* 0x000fc8000bf05270 */
[----:B------:R-:W-:Y:S02]  /*3400*/  USEL UR8, URZ, 0x1, UP0 ;  /* 0x000000013f087887 */ /* 0x000fe40008000000 */
[----:B------:R-:W-:Y:S02]  /*3410*/  USEL UR19, UR19, URZ, UP0 ;  /* 0x0000003f13137287 */ /* 0x000fe40008000000 */
[----:B------:R-:W-:-:S06]  /*3420*/  ULOP3.LUT UR8, UR4, UR8, URZ, 0x3c, !UPT ;  /* 0x0000000804087292 */ /* 0x000fcc000f8e3c3f */
[----:B0-----:R-:W-:Y:S01]  /*3430*/  IMAD.U32 R227, RZ, RZ, UR8 ;  /* 0x00000008ffe37e24 */ /* 0x001fe2000f8e00ff */
[----:B------:R-:W-:-:S06]  /*3440*/  UMOV UR8, 0x1 ;  /* 0x0000000100087882 */ /* 0x000fcc0000000000 */
.L_x_21:
[----:B------:R-:W-:-:S06]  /*3450*/  UISETP.GE.AND UP0, UPT, UR16, 0x1, UPT ;  /* 0x000000011000788c */ /* 0x000fcc000bf06270 */
[----:B------:R-:W-:-:S13]  /*3460*/  PLOP3.LUT P0, PT, PT, PT, UP0, 0x80, 0x0 ;  /* 0x000000000000781c */ /* 0x000fda0003f0f008 */
[----:B------:R-:W-:Y:S05]  /*3470*/  @!P0 BRA `(.L_x_27) ;  /* 0x0000001000a48947 */ /* 0x000fea0003800000 */
[----:B------:R-:W-:Y:S01]  /*3480*/  IMAD.U32 R228, RZ, RZ, UR16 ;  /* 0x00000010ffe47e24 */ /* 0x000fe2000f8e00ff */
[----:B------:R-:W-:Y:S01]  /*3490*/  UMOV UR26, UR5 ;  /* 0x00000005001a7c82 */ /* 0x000fe20008000000 */
[----:B------:R-:W-:-:S05]  /*34a0*/  ULDC UR32, c[0x0][0x50c] ;  /* 0x0001430000207ab9 */ /* 0x000fca0000000800 */
.L_x_35:
[----:B------:R-:W-:-:S06]  /*34b0*/  UISETP.NE.AND UP0, UPT, UR27, 0x3, UPT ;  /* 0x000000031b00788c */ /* 0x000fcc000bf05270 */
[----:B------:R-:W-:-:S13]  /*34c0*/  PLOP3.LUT P1, PT, PT, PT, UP0, 0x80, 0x0 ;  /* 0x000000000000781c */ /* 0x000fda0003f2f008 */
[----:B-1---5:R-:W-:Y:S05]  /*34d0*/  @!P1 BRA `(.L_x_28) ;  /* 0x0000000000049947 */ /* 0x022fea0003800000 */
[----:B------:R-:W-:Y:S01]  /*34e0*/  BPT.TRAP 0x1 ;  /* 0x000000040000795c */ /* 0x000fe20000300000 */
.L_x_28:
[----:B------:R-:W-:Y:S01]  /*34f0*/  ULEA UR9, UR19, UR12, 0x3 ;  /* 0x0000000c13097291 */ /* 0x000fe2000f8e183f */
[----:B------:R-:W-:-:S08]  /*3500*/  SHF.L.U32 R229, R227, 0x1f, RZ ;  /* 0x0000001fe3e57819 */ /* 0x000fd000000006ff */
[----:B------:R0:W1:Y:S01]  /*3510*/  SYNCS.PHASECHK.TRANS64.TRYWAIT P0, [UR9], R229 ;  /* 0x000000e5ff0075a7 */ /* 0x0000620008000149 */
[----:B------:R-:W-:Y:S05]  /*3520*/  @!P1 BRA `(.L_x_29) ;  /* 0x0000000000049947 */ /* 0x000fea0003800000 */
[----:B------:R-:W-:Y:S01]  /*3530*/  BPT.TRAP 0x1 ;  /* 0x000000040000795c */ /* 0x000fe20000300000 */
.L_x_29:
[----:B-1----:R-:W-:Y:S05]  /*3540*/  @P0 BRA `(.L_x_30) ;  /* 0x0000000000080947 */ /* 0x002fea0003800000 */
[----:B------:R-:W1:Y:S02]  /*3550*/  SYNCS.PHASECHK.TRANS64.TRYWAIT P0, [UR9], R229 ;  /* 0x000000e5ff0075a7 */ /* 0x000e640008000149 */
[----:B-1----:R-:W-:Y:S05]  /*3560*/  @!P0 BRA `(.L_x_31) ;  /* 0x000000d0009c8947 */ /* 0x002fea0003800000 */
.L_x_30:
[----:B------:R-:W-:Y:S01]  /*3570*/  UIADD3 UR9, UR12, 0x180, URZ ;  /* 0x000001800c097890 */ /* 0x000fe2000fffe03f */
[----:B------:R-:W-:Y:S01]  /*3580*/  WARPGROUP.ARRIVE ;  /* 0x00000000000079c5 */ /* 0x000fe20000000000 */
[----:B------:R-:W-:Y:S02]  /*3590*/  UIADD3 UR10, UR12, 0xb180, URZ ;  /* 0x0000b1800c0a7890 */ /* 0x000fe4000fffe03f */
[----:B------:R-:W-:Y:S02]  /*35a0*/  UISETP.NE.AND UP0, UPT, UR7, URZ, UPT ;  /* 0x0000003f0700728c */ /* 0x000fe4000bf05270 */
[----:B------:R-:W-:Y:S02]  /*35b0*/  USHF.R.U32.HI UR9, URZ, 0x4, UR9 ;  /* 0x000000043f097899 */ /* 0x000fe40008011609 */
[----:B------:R-:W-:Y:S02]  /*35c0*/  USHF.R.U32.HI UR10, URZ, 0x4, UR10 ;  /* 0x000000043f0a7899 */ /* 0x000fe4000801160a */
[----:B------:R-:W-:-:S02]  /*35d0*/  USEL UR8, UR8, URZ, !UP0 ;  /* 0x0000003f08087287 */ /* 0x000fc4000c000000 */
[----:B------:R-:W-:Y:S02]  /*35e0*/  ULOP3.LUT UR9, UR9, 0x3fff, URZ, 0xc0, !UPT ;  /* 0x00003fff09097892 */ /* 0x000fe4000f8ec03f */
[----:B------:R-:W-:Y:S02]  /*35f0*/  ULOP3.LUT UR10, UR10, 0x3fff, URZ, 0xc0, !UPT ;  /* 0x00003fff0a0a7892 */ /* 0x000fe4000f8ec03f */
[----:B------:R-:W-:Y:S02]  /*3600*/  UISETP.NE.U32.AND UP0, UPT, UR8, URZ, UPT ;  /* 0x0000003f0800728c */ /* 0x000fe4000bf05070 */
[----:B------:R-:W-:Y:S02]  /*3610*/  ULOP3.LUT UR8, UR9, 0x10000, URZ, 0xfc, !UPT ;  /* 0x0001000009087892 */ /* 0x000fe4000f8efc3f */
[----:B------:R-:W-:Y:S02]  /*3620*/  ULOP3.LUT UR10, UR10, 0x10000, URZ, 0xfc, !UPT ;  /* 0x000100000a0a7892 */ /* 0x000fe4000f8efc3f */
[----:B------:R-:W-:-:S02]  /*3630*/  ULEA UR8, UR19, UR8, 0x8 ;  /* 0x0000000813087291 */ /* 0x000fc4000f8e403f */
[----:B------:R-:W-:Y:S01]  /*3640*/  ULEA UR10, UR19, UR10, 0xa ;  /* 0x0000000a130a7291 */ /* 0x000fe2000f8e503f */
[----:B------:R-:W-:Y:S01]  /*3650*/  UMOV UR9, 0x80000020 ;  /* 0x8000002000097882 */ /* 0x000fe20000000000 */
[----:B------:R-:W-:Y:S01]  /*3660*/  UMOV UR11, 0x80000020 ;  /* 0x80000020000b7882 */ /* 0x000fe20000000000 */
[----:B------:R-:W-:-:S06]  /*3670*/  UIADD3 UR6, UR6, 0x2, URZ ;  /* 0x0000000206067890 */ /* 0x000fcc000fffe03f */
[----:B------:R-:W-:Y:S01]  /*3680*/  QGMMA.64x256x32.F32.E4M3.E4M3 R24, gdesc[UR8], R24, UP0 ;  /* 0x03e00000081879f3 */ /* 0x000fe2000bf00818 */
[----:B------:R-:W-:Y:S02]  /*3690*/  UIADD3 UR8, UR8, 0x2, URZ ;  /* 0x0000000208087890 */ /* 0x000fe4000fffe03f */
[----:B------:R-:W-:Y:S01]  /*36a0*/  UIADD3 UR10, UR10, 0x2, URZ ;  /* 0x000000020a0a7890 */ /* 0x000fe2000fffe03f */
[----:B------:R-:W-:Y:S01]  /*36b0*/  UMOV UR9, 0x80000020 ;  /* 0x8000002000097882 */ /* 0x000fe20000000000 */
[----:B------:R-:W-:Y:S01]  /*36c0*/  UMOV UR11, 0x80000020 ;  /* 0x80000020000b7882 */ /* 0x000fe20000000000 */
[----:B------:R-:W-:-:S04]  /*36d0*/  UISETP.NE.AND UP0, UPT, UR6, UR32, UPT ;  /* 0x000000200600728c */ /* 0x000fc8000bf05270 */
[----:B------:R-:W-:-:S06]  /*36e0*/  USEL UR7, URZ, 0x1, UP0 ;  /* 0x000000013f077887 */ /* 0x000fcc0008000000 */
[----:B------:R-:W-:-:S12]  /*36f0*/  ISETP.NE.AND P0, PT, RZ, UR7, PT ;  /* 0x00000007ff007c0c */ /* 0x000fd8000bf05270 */
[----:B------:R-:W-:Y:S03]  /*3700*/  QGMMA.64x256x32.F32.E4M3.E4M3 R24, gdesc[UR8], R24, gsb0 ;  /* 0x03e00000081879f3 */ /* 0x000fe60008000818 */
[----:B------:R-:W-:Y:S02]  /*3710*/  WARPGROUP.DEPBAR.LE gsb0, 0x1 ;  /* 0x00008000000079c5 */ /* 0x000fe40000010100 */
[----:B------:R-:W-:Y:S05]  /*3720*/  @!P0 BRA `(.L_x_32) ;  /* 0x0000000c00808947 */ /* 0x000fea0003800000 */
[----:B------:R-:W-:Y:S02]  /*3730*/  WARPGROUP.DEPBAR.LE gsb0, 0x0 ;  /* 0x00008000000079c5 */ /* 0x000fe40000010000 */
[----:B------:R-:W-:-:S01]  /*3740*/  FADD R226, R24, R226 ;  /* 0x000000e218e27221 */ /* 0x000fc20000000000 */
[----:B------:R-:W-:Y:S01]  /*3750*/  FADD R225, R25, R225 ;  /* 0x000000e119e17221 */ /* 0x000fe20000000000 */
[----:B------:R1:W-:Y:S01]  /*3760*/  STL [R1+0xa4], R227 ;  /* 0x0000a4e301007387 */ /* 0x0003e20000100800 */
[----:B------:R-:W-:-:S01]  /*3770*/  FADD R224, R26, R224 ;  /* 0x000000e01ae07221 */ /* 0x000fc20000000000 */
[----:B------:R-:W-:Y:S01]  /*3780*/  FADD R223, R27, R223 ;  /* 0x000000df1bdf7221 */ /* 0x000fe20000000000 */
[----:B------:R-:W-:-:S01]  /*3790*/  FADD R222, R28, R222 ;  /* 0x000000de1cde7221 */ /* 0x000fc20000000000 */
[----:B------:R-:W-:Y:S01]  /*37a0*/  FADD R221, R29, R221 ;  /* 0x000000dd1ddd7221 */ /* 0x000fe20000000000 */
[----:B-1----:R-:W3:Y:S04]  /*37b0*/  LDL.LU R227, [R1+0x30] ;  /* 0x0000300001e37983 */ /* 0x002ee80000300800 */
[----:B------:R1:W-:Y:S01]  /*37c0*/  STL [R1+0xa8], R226 ;  /* 0x0000a8e201007387 */ /* 0x0003e20000100800 */
[----:B------:R-:W-:-:S01]  /*37d0*/  FADD R220, R30, R220 ;  /* 0x000000dc1edc7221 */ /* 0x000fc20000000000 */
[----:B------:R-:W-:-:S02]  /*37e0*/  FADD R219, R31, R219 ;  /* 0x000000db1fdb7221 */ /* 0x000fc40000000000 */
[----:B-1----:R-:W4:Y:S04]  /*37f0*/  LDL.LU R226, [R1+0x2c] ;  /* 0x00002c0001e27983 */ /* 0x002f280000300800 */
[----:B------:R1:W-:Y:S01]  /*3800*/  STL [R1+0xac], R225 ;  /* 0x0000ace101007387 */ /* 0x0003e20000100800 */
[----:B------:R-:W-:-:S03]  /*3810*/  FADD R218, R32, R218 ;  /* 0x000000da20da7221 */ /* 0x000fc60000000000 */
[----:B-1----:R-:W2:Y:S04]  /*3820*/  LDL.LU R225, [R1+0x28] ;  /* 0x0000280001e17983 */ /* 0x002ea80000300800 */
        /* <DEDUP_REMOVED lines=9> */
[----:B------:R1:W-:Y:S04]  /*38c0*/  STL [R1+0xbc], R221 ;  /* 0x0000bcdd01007387 */ /* 0x0003e80000100800 */
        /* <DEDUP_REMOVED lines=12> */
[----:B-1----:R-:W2:Y:S01]  /*3990*/  LDL.LU R215, [R1] ;  /* 0x0000000001d77983 */ /* 0x002ea20000300800 */
[----:B------:R-:W-:-:S01]  /*39a0*/  FADD R214, R36, R214 ;  /* 0x000000d624d67221 */ /* 0x000fc20000000000 */
[----:B------:R-:W-:Y:S01]  /*39b0*/  FADD R213, R37, R213 ;  /* 0x000000d525d57221 */ /* 0x000fe20000000000 */
[----:B------:R-:W-:-:S01]  /*39c0*/  FADD R212, R38, R212 ;  /* 0x000000d426d47221 */ /* 0x000fc20000000000 */
[----:B------:R-:W-:Y:S01]  /*39d0*/  FADD R211, R39, R211 ;  /* 0x000000d327d37221 */ /* 0x000fe20000000000 */
[----:B------:R-:W-:-:S01]  /*39e0*/  FADD R210, R40, R210 ;  /* 0x000000d228d27221 */ /* 0x000fc20000000000 */
[----:B------:R-:W-:Y:S01]  /*39f0*/  STL [R1+0xd8], R214 ;  /* 0x0000d8d601007387 */ /* 0x000fe20000100800 */
        /* <DEDUP_REMOVED lines=11> */
[----:B------:R1:W-:Y:S01]  /*3ab0*/  STL [R1+0xe4], R211 ;  /* 0x0000e4d301007387 */ /* 0x0003e20000100800 */
[----:B------:R-:W-:-:S01]  /*3ac0*/  FADD R200, R50, R200 ;  /* 0x000000c832c87221 */ /* 0x000fc20000000000 */
[----:B------:R-:W-:Y:S01]  /*3ad0*/  FADD R199, R51, R199 ;  /* 0x000000c733c77221 */ /* 0x000fe20000000000 */
        /* <DEDUP_REMOVED lines=69> */
[----:B-----5:R-:W-:Y:S01]  /*3f30*/  FADD R0, R121, R0 ;  /* 0x0000000079007221 */ /* 0x020fe20000000000 */
[----:B---3--:R-:W-:-:S01]  /*3f40*/  FADD R227, R134, R227 ;  /* 0x000000e386e37221 */ /* 0x008fc20000000000 */
[----:B----4-:R-:W-:Y:S01]  /*3f50*/  FADD R226, R133, R226 ;  /* 0x000000e285e27221 */ /* 0x010fe20000000000 */
[----:B--2---:R-:W-:-:S01]  /*3f60*/  FADD R225, R132, R225 ;  /* 0x000000e184e17221 */ /* 0x004fc20000000000 */
        /* <DEDUP_REMOVED lines=9> */
[----:B------:R-:W-:-:S05]  /*4000*/  FADD R215, R122, R215 ;  /* 0x000000d77ad77221 */ /* 0x000fca0000000000 */
[----:B------:R2:W-:Y:S04]  /*4010*/  STL [R1], R215 ;  /* 0x000000d701007387 */ /* 0x0005e80000100800 */
[----:B------:R3:W-:Y:S04]  /*4020*/  STL [R1+0x4], R216 ;  /* 0x000004d801007387 */ /* 0x0007e80000100800 */
        /* <DEDUP_REMOVED lines=8> */
[----:B-1----:R-:W4:Y:S04]  /*40b0*/  LDL.LU R211, [R1+0x34] ;  /* 0x0000340001d37983 */ /* 0x002f280000300800 */
[----:B------:R1:W-:Y:S04]  /*40c0*/  STL [R1+0x28], R225 ;  /* 0x000028e101007387 */ /* 0x0003e80000100800 */
[----:B------:R-:W4:Y:S04]  /*40d0*/  LDL.LU R212, [R1+0x38] ;  /* 0x0000380001d47983 */ /* 0x000f280000300800 */
[----:B------:R1:W-:Y:S04]  /*40e0*/  STL [R1+0x2c], R226 ;  /* 0x00002ce201007387 */ /* 0x0003e80000100800 */
[----:B------:R-:W4:Y:S04]  /*40f0*/  LDL.LU R213, [R1+0x3c] ;  /* 0x00003c0001d57983 */ /* 0x000f280000300800 */
[----:B------:R1:W-:Y:S04]  /*4100*/  STL [R1+0x30], R227 ;  /* 0x000030e301007387 */ /* 0x0003e80000100800 */
[----:B------:R-:W4:Y:S04]  /*4110*/  LDL.LU R214, [R1+0x40] ;  /* 0x0000400001d67983 */ /* 0x000f280000300800 */
[----:B--2---:R-:W2:Y:S04]  /*4120*/  LDL.LU R215, [R1+0x44] ;  /* 0x0000440001d77983 */ /* 0x004ea80000300800 */
[----:B---3--:R-:W3:Y:S04]  /*4130*/  LDL.LU R216, [R1+0x48] ;  /* 0x0000480001d87983 */ /* 0x008ee80000300800 */
[----:B----4-:R-:W4:Y:S04]  /*4140*/  LDL.LU R217, [R1+0x4c] ;  /* 0x00004c0001d97983 */ /* 0x010f280000300800 */
[----:B0-----:R-:W4:Y:S04]  /*4150*/  LDL.LU R218, [R1+0x50] ;  /* 0x0000500001da7983 */ /* 0x001f280000300800 */
[----:B------:R-:W4:Y:S04]  /*4160*/  LDL.LU R219, [R1+0x54] ;  /* 0x0000540001db7983 */ /* 0x000f280000300800 */
[----:B------:R-:W4:Y:S04]  /*4170*/  LDL.LU R220, [R1+0x58] ;  /* 0x0000580001dc7983 */ /* 0x000f280000300800 */
[----:B------:R-:W4:Y:S04]  /*4180*/  LDL.LU R221, [R1+0x5c] ;  /* 0x00005c0001dd7983 */ /* 0x000f280000300800 */
[----:B------:R-:W4:Y:S04]  /*4190*/  LDL.LU R222, [R1+0x60] ;  /* 0x0000600001de7983 */ /* 0x000f280000300800 */
[----:B------:R-:W4:Y:S04]  /*41a0*/  LDL.LU R223, [R1+0x64] ;  /* 0x0000640001df7983 */ /* 0x000f280000300800 */
[----:B------:R-:W4:Y:S04]  /*41b0*/  LDL.LU R224, [R1+0x68] ;  /* 0x0000680001e07983 */ /* 0x000f280000300800 */
[----:B-1----:R-:W4:Y:S04]  /*41c0*/  LDL.LU R225, [R1+0x6c] ;  /* 0x00006c0001e17983 */ /* 0x002f280000300800 */
[----:B------:R-:W4:Y:S04]  /*41d0*/  LDL.LU R226, [R1+0x70] ;  /* 0x0000700001e27983 */ /* 0x000f280000300800 */
[----:B------:R-:W4:Y:S01]  /*41e0*/  LDL.LU R227, [R1+0x74] ;  /* 0x0000740001e37983 */ /* 0x000f220000300800 */
[----:B------:R-:W-:-:S05]  /*41f0*/  FADD R211, R135, R211 ;  /* 0x000000d387d37221 */ /* 0x000fca0000000000 */
[----:B------:R0:W-:Y:S01]  /*4200*/  STL [R1+0x34], R211 ;  /* 0x000034d301007387 */ /* 0x0001e20000100800 */
[----:B------:R-:W-:-:S03]  /*4210*/  FADD R212, R136, R212 ;  /* 0x000000d488d47221 */ /* 0x000fc60000000000 */
[----:B0-----:R1:W5:Y:S01]  /*4220*/  LDL.LU R211, [R1+0xe4] ;  /* 0x0000e40001d37983 */ /* 0x0013620000300800 */
[----:B------:R-:W-:-:S03]  /*4230*/  FADD R213, R137, R213 ;  /* 0x000000d589d57221 */ /* 0x000fc60000000000 */
[----:B------:R0:W-:Y:S01]  /*4240*/  STL [R1+0x38], R212 ;  /* 0x000038d401007387 */ /* 0x0001e20000100800 */
[----:B------:R-:W-:-:S01]  /*4250*/  FADD R214, R138, R214 ;  /* 0x000000d68ad67221 */ /* 0x000fc20000000000 */
[----:B--2---:R-:W-:Y:S02]  /*4260*/  FADD R215, R139, R215 ;  /* 0x000000d78bd77221 */ /* 0x004fe40000000000 */
[----:B0-----:R1:W5:Y:S01]  /*4270*/  LDL.LU R212, [R1+0xe0] ;  /* 0x0000e00001d47983 */ /* 0x0013620000300800 */
[----:B---3--:R-:W-:-:S03]  /*4280*/  FADD R216, R140, R216 ;  /* 0x000000d88cd87221 */ /* 0x008fc60000000000 */
[----:B------:R0:W-:Y:S01]  /*4290*/  STL [R1+0x3c], R213 ;  /* 0x00003cd501007387 */ /* 0x0001e20000100800 */
[----:B----4-:R-:W-:-:S03]  /*42a0*/  FADD R217, R141, R217 ;  /* 0x000000d98dd97221 */ /* 0x010fc60000000000 */
[----:B0-----:R1:W5:Y:S01]  /*42b0*/  LDL.LU R213, [R1+0xdc] ;  /* 0x0000dc0001d57983 */ /* 0x0013620000300800 */
[----:B------:R-:W-:-:S03]  /*42c0*/  FADD R218, R142, R218 ;  /* 0x000000da8eda7221 */ /* 0x000fc60000000000 */
[----:B------:R0:W-:Y:S01]  /*42d0*/  STL [R1+0x40], R214 ;  /* 0x000040d601007387 */ /* 0x0001e20000100800 */
[----:B------:R-:W-:-:S01]  /*42e0*/  FADD R219, R143, R219 ;  /* 0x000000db8fdb7221 */ /* 0x000fc20000000000 */
[----:B------:R-:W-:Y:S02]  /*42f0*/  FADD R220, R144, R220 ;  /* 0x000000dc90dc7221 */ /* 0x000fe40000000000 */
[----:B0-----:R1:W5:Y:S04]  /*4300*/  LDL.LU R214, [R1+0xd8] ;  /* 0x0000d80001d67983 */ /* 0x0013680000300800 */
[----:B------:R0:W-:Y:S01]  /*4310*/  STL [R1+0x44], R215 ;  /* 0x000044d701007387 */ /* 0x0001e20000100800 */
[----:B------:R-:W-:-:S01]  /*4320*/  FADD R221, R145, R221 ;  /* 0x000000dd91dd7221 */ /* 0x000fc20000000000 */
[----:B------:R-:W-:-:S02]  /*4330*/  FADD R222, R146, R222 ;  /* 0x000000de92de7221 */ /* 0x000fc40000000000 */
[----:B0-----:R1:W5:Y:S04]  /*4340*/  LDL.LU R215, [R1+0xd4] ;  /* 0x0000d40001d77983 */ /* 0x0013680000300800 */
[----:B------:R0:W-:Y:S01]  /*4350*/  STL [R1+0x48], R216 ;  /* 0x000048d801007387 */ /* 0x0001e20000100800 */
[----:B------:R-:W-:-:S03]  /*4360*/  FADD R223, R147, R223 ;  /* 0x000000df93df7221 */ /* 0x000fc60000000000 */
        /* <DEDUP_REMOVED lines=13> */
[----:B------:R0:W-:Y:S04]  /*4440*/  STL [R1+0x5c], R221 ;  /* 0x00005cdd01007387 */ /* 0x0001e80000100800 */
        /* <DEDUP_REMOVED lines=12> */
[----:B0-----:R1:W5:Y:S01]  /*4510*/  LDL.LU R227, [R1+0xa4] ;  /* 0x0000a40001e37983 */ /* 0x0013620000300800 */
[----:B------:R-:W-:-:S05]  /*4520*/  UMOV UR6, URZ ;  /* 0x0000003f00067c82 */ /* 0x000fca0008000000 */
.L_x_32:
[----:B------:R-:W-:Y:S05]  /*4530*/  @!P1 BRA `(.L_x_33) ;  /* 0x0000000000049947 */ /* 0x000fea0003800000 */
[----:B------:R-:W-:Y:S01]  /*4540*/  BPT.TRAP 0x1 ;  /* 0x000000040000795c */ /* 0x000fe20000300000 */
.L_x_33:
[----:B------:R3:W-:Y:S04]  /*4550*/  STL [R1+0xa8], R2 ;  /* 0x0000a80201007387 */ /* 0x0007e80000100800 */
[----:B---3--:R-:W3:Y:S04]  /*4560*/  LDL R2, [R1+0x78] ;  /* 0x0000780001027983 */ /* 0x008ee80000100800 */
[----:B-----5:R4:W-:Y:S04]  /*4570*/  STL [R1+0xa4], R0 ;  /* 0x0000a40001007387 */ /* 0x0209e80000100800 */
[----:B----4-:R-:W4:Y:S01]  /*4580*/  LDL R0, [R1+0x80] ;  /* 0x0000800001007983 */ /* 0x010f220000100800 */
[----:B0-----:R-:W-:Y:S01]  /*4590*/  IMAD.U32 R229, RZ, RZ, UR26 ;  /* 0x0000001affe57e24 */ /* 0x001fe2000f8e00ff */
[----:B---3--:R-:W-:-:S02]  /*45a0*/  ISETP.NE.AND P0, PT, R2, RZ, PT ;  /* 0x000000ff0200720c */ /* 0x008fc40003f05270 */
[----:B------:R0:W5:Y:S11]  /*45b0*/  LDL.LU R2, [R1+0xa8] ;  /* 0x0000a80001027983 */ /* 0x0001760000300800 */
[----:B------:R-:W-:-:S05]  /*45c0*/  @P0 LEA R229, R229, UR12, 0x3 ;  /* 0x0000000ce5e50c11 */ /* 0x000fca000f8e18ff */
[----:B------:R-:W-:-:S05]  /*45d0*/  @P0 VIADD R229, R229, 0x58 ;  /* 0x00000058e5e50836 */ /* 0x000fca0000000000 */
[----:B----4-:R-:W-:Y:S02]  /*45e0*/  @P0 PRMT R229, R0, 0x654, R229 ;  /* 0x0000065400e50816 */ /* 0x010fe400000000e5 */
[----:B------:R0:W5:Y:S01]  /*45f0*/  LDL.LU R0, [R1+0xa4] ;  /* 0x0000a40001007983 */ /* 0x0001620000300800 */
[----:B------:R-:W-:Y:S01]  /*4600*/  UISETP.GT.U32.AND UP0, UPT, UR13, 0x1, UPT ;  /* 0x000000010d00788c */ /* 0x000fe2000bf04070 */
[----:B------:R0:W-:Y:S05]  /*4610*/  @P0 SYNCS.ARRIVE.TRANS64.RED.A1T0 RZ, [R229+URZ], RZ ;  /* 0x000000ffe5ff09a7 */ /* 0x0001ea000810043f */
[----:B------:R-:W-:-:S13]  /*4620*/  PLOP3.LUT P0, PT, PT, PT, UP0, 0x80, 0x0 ;  /* 0x000000000000781c */ /* 0x000fda0003f0f008 */
[----:B0-----:R-:W-:Y:S05]  /*4630*/  @P0 BRA `(.L_x_34) ;  /* 0x0000000000040947 */ /* 0x001fea0003800000 */
[----:B------:R-:W-:Y:S01]  /*4640*/  BPT.TRAP 0x1 ;  /* 0x000000040000795c */ /* 0x000fe20000300000 */
.L_x_34:
[----:B------:R-:W-:Y:S01]  /*4650*/  UIADD3 UR19, UR19, 0x1, URZ ;  /* 0x0000000113137890 */ /* 0x000fe2000fffe03f */
[C---:B------:R-:W-:Y:S01]  /*4660*/  ISETP.GT.AND P0, PT, R228.reuse, 0x1, PT ;  /* 0x00000001e400780c */ /* 0x040fe20003f04270 */
[----:B------:R-:W-:Y:S01]  /*4670*/  UIADD3 UR26, UR26, 0x1, URZ ;  /* 0x000000011a1a7890 */ /* 0x000fe2000fffe03f */
[----:B------:R-:W-:Y:S01]  /*4680*/  VIADD R228, R228, 0xffffffff ;  /* 0xffffffffe4e47836 */ /* 0x000fe20000000000 */
[----:B------:R-:W-:Y:S02]  /*4690*/  UISETP.NE.AND UP0, UPT, UR19, 0xb, UPT ;  /* 0x0000000b1300788c */ /* 0x000fe4000bf05270 */
[----:B------:R-:W-:Y:S02]  /*46a0*/  UISETP.NE.AND UP1, UPT, UR26, 0xb, UPT ;  /* 0x0000000b1a00788c */ /* 0x000fe4000bf25270 */
[----:B------:R-:W-:Y:S02]  /*46b0*/  USEL UR8, URZ, 0x1, UP0 ;  /* 0x000000013f087887 */ /* 0x000fe40008000000 */
[----:B------:R-:W-:-:S02]  /*46c0*/  USEL UR19, UR19, URZ, UP0 ;  /* 0x0000003f13137287 */ /* 0x000fc40008000000 */
[----:B------:R-:W-:Y:S02]  /*46d0*/  USEL UR26, UR26, URZ, UP1 ;  /* 0x0000003f1a1a7287 */ /* 0x000fe40008800000 */
[----:B------:R-:W-:Y:S01]  /*46e0*/  LOP3.LUT R227, R227, UR8, RZ, 0x3c, !PT ;  /* 0x00000008e3e37c12 */ /* 0x000fe2000f8e3cff */
[----:B------:R-:W-:Y:S01]  /*46f0*/  UMOV UR8, 0x1 ;  /* 0x0000000100087882 */ /* 0x000fe20000000000 */
[----:B------:R-:W-:Y:S08]  /*4700*/  @P0 BRA `(.L_x_35) ;  /* 0xffffffec00680947 */ /* 0x000ff0000383ffff */
.L_x_27:
[----:B------:R-:W-:-:S04]  /*4710*/  UISETP.NE.AND UP0, UPT, UR6, URZ, UPT ;  /* 0x0000003f0600728c */ /* 0x000fc8000bf05270 */
[----:B------:R-:W-:-:S06]  /*4720*/  USEL UR6, URZ, 0x1, !UP0 ;  /* 0x000000013f067887 */ /* 0x000fcc000c000000 */
[----:B------:R-:W-:-:S13]  /*4730*/  ISETP.NE.AND P0, PT, RZ, UR6, PT ;  /* 0x00000006ff007c0c */ /* 0x000fda000bf05270 */
[----:B------:R-:W-:Y:S05]  /*4740*/  @!P0 BRA `(.L_x_36) ;  /* 0x0000000c00dc8947 */ /* 0x000fea0003800000 */
[----:B------:R-:W3:Y:S04]  /*4750*/  LDL.LU R227, [R1+0x74] ;  /* 0x0000740001e37983 */ /* 0x000ee80000300800 */
[----:B---3--:R0:W-:Y:S04]  /*4760*/  STL [R1+0xa4], R227 ;  /* 0x0000a4e301007387 */ /* 0x0081e80000100800 */
[----:B0-----:R-:W3:Y:S04]  /*4770*/  LDL.LU R227, [R1+0x70] ;  /* 0x0000700001e37983 */ /* 0x001ee80000300800 */
        /* <DEDUP_REMOVED lines=55> */
[----:B0-----:R-:W3:Y:S01]  /*4af0*/  LDL.LU R227, [R1] ;  /* 0x0000000001e37983 */ /* 0x001ee20000300800 */
[----:B------:R-:W-:-:S02]  /*4b00*/  WARPGROUP.DEPBAR.LE gsb0, 0x0 ;  /* 0x00008000000079c5 */ /* 0x000fc40000010000 */
[----:B------:R-:W-:Y:S01]  /*4b10*/  FADD R226, R24, R226 ;  /* 0x000000e218e27221 */ /* 0x000fe20000000000 */
        /* <DEDUP_REMOVED lines=95> */
[----:B-----5:R-:W-:Y:S01]  /*5110*/  FADD R2, R120, R2 ;  /* 0x0000000278027221 */ /* 0x020fe20000000000 */
[----:B------:R-:W-:Y:S01]  /*5120*/  FADD R0, R121, R0 ;  /* 0x0000000079007221 */ /* 0x000fe20000000000 */
[----:B---3--:R-:W-:-:S05]  /*5130*/  FADD R227, R122, R227 ;  /* 0x000000e37ae37221 */ /* 0x008fca0000000000 */
[----:B------:R0:W-:Y:S04]  /*5140*/  STL [R1], R227 ;  /* 0x000000e301007387 */ /* 0x0001e80000100800 */
[----:B0-----:R-:W3:Y:S02]  /*5150*/  LDL.LU R227, [R1+0x114] ;  /* 0x0001140001e37983 */ /* 0x001ee40000300800 */
[----:B---3--:R-:W-:-:S05]  /*5160*/  FADD R227, R123, R227 ;  /* 0x000000e37be37221 */ /* 0x008fca0000000000 */
[----:B------:R0:W-:Y:S04]  /*5170*/  STL [R1+0x4], R227 ;  /* 0x000004e301007387 */ /* 0x0001e80000100800 */
        /* <DEDUP_REMOVED lines=83> */
[----:B------:R0:W-:Y:S02]  /*56b0*/  STL [R1+0x74], R227 ;  /* 0x000074e301007387 */ /* 0x0001e40000100800 */
.L_x_36:
[----:B0-----:R-:W-:-:S04]  /*56c0*/  IMAD.U32 R227, RZ, RZ, UR31 ;  /* 0x0000001fffe37e24 */ /* 0x001fc8000f8e00ff */
[----:B------:R0:W-:Y:S01]  /*56d0*/  SYNCS.ARRIVE.TRANS64.A1T0 RZ, [R227+UR29], RZ ;  /* 0x000000ffe3ff79a7 */ /* 0x0001e2000810001d */
[----:B------:R-:W-:Y:S02]  /*56e0*/  WARPGROUP.DEPBAR.LE gsb0, 0x0 ;  /* 0x00008000000079c5 */ /* 0x000fe40000010000 */
[----:B------:R-:W3:Y:S02]  /*56f0*/  LDC R24, c[0x0][0x28c] ;  /* 0x0000a300ff187b82 */ /* 0x000ee40000000800 */
[----:B---3--:R-:W-:-:S13]  /*5700*/  ISETP.GE.AND P0, PT, R24, 0x1, PT ;  /* 0x000000011800780c */ /* 0x008fda0003f06270 */
[----:B0-----:R-:W-:Y:S05]  /*5710*/  @!P0 BRA `(.L_x_37) ;  /* 0x0000000000608947 */ /* 0x001fea0003800000 */
[----:B------:R-:W-:-:S06]  /*5720*/  UISETP.NE.AND UP0, UPT, UR27, 0x3, UPT ;  /* 0x000000031b00788c */ /* 0x000fcc000bf05270 */
[----:B------:R-:W-:-:S13]  /*5730*/  PLOP3.LUT P0, PT, PT, PT, UP0, 0x80, 0x0 ;  /* 0x000000000000781c */ /* 0x000fda0003f0f008 */
[----:B------:R-:W-:Y:S05]  /*5740*/  @!P0 BRA `(.L_x_38) ;  /* 0x0000000000048947 */ /* 0x000fea0003800000 */
[----:B------:R-:W-:Y:S01]  /*5750*/  BPT.TRAP 0x1 ;  /* 0x000000040000795c */ /* 0x000fe20000300000 */
.L_x_38:
[----:B-----5:R0:W-:Y:S04]  /*5760*/  STL [R1+0xa4], R0 ;  /* 0x0000a40001007387 */ /* 0x0201e80000100800 */
[----:B------:R-:W3:Y:S04]  /*5770*/  LDL R227, [R1+0x80] ;  /* 0x0000800001e37983 */ /* 0x000ee80000100800 */
[----:B0-----:R-:W4:Y:S02]  /*5780*/  LDL R0, [R1+0x78] ;  /* 0x0000780001007983 */ /* 0x001f240000100800 */
[----:B----4-:R-:W-:-:S02]  /*5790*/  ISETP.NE.AND P0, PT, R0, RZ, PT ;  /* 0x000000ff0000720c */ /* 0x010fc40003f05270 */
[----:B------:R0:W5:Y:S11]  /*57a0*/  LDL.LU R0, [R1+0xa4] ;  /* 0x0000a40001007983 */ /* 0x0001760000300800 */
[----:B------:R-:W-:-:S05]  /*57b0*/  VOTEU.ANY UP0, P0 ;  /* 0x00000000003f7886 */ /* 0x000fca0000000100 */
[----:B------:R-:W-:-:S06]  /*57c0*/  @UP0 UIADD3 UR6, UR16, UR5, URZ ;  /* 0x0000000510060290 */ /* 0x000fcc000fffe03f */
[----:B------:R-:W-:-:S04]  /*57d0*/  IMAD.U32 R24, RZ, RZ, UR6 ;  /* 0x00000006ff187e24 */ /* 0x000fc8000f8e00ff */
[----:B------:R-:W-:-:S04]  /*57e0*/  @P0 IMAD.WIDE.U32 R24, R24, -0x45d1745d, RZ ;  /* 0xba2e8ba318180825 */ /* 0x000fc800078e00ff */
[----:B------:R-:W-:Y:S01]  /*57f0*/  IMAD.U32 R27, RZ, RZ, UR6 ;  /* 0x00000006ff1b7e24 */ /* 0x000fe2000f8e00ff */
[----:B------:R-:W-:-:S05]  /*5800*/  @P0 SHF.R.U32.HI R24, RZ, 0x3, R25 ;  /* 0x00000003ff180819 */ /* 0x000fca0000011619 */
[----:B------:R-:W-:-:S05]  /*5810*/  @P0 IMAD R24, R24, -0xb, R27 ;  /* 0xfffffff518180824 */ /* 0x000fca00078e021b */
[----:B------:R-:W-:Y:S01]  /*5820*/  @P0 LEA R24, R24, UR12, 0x3 ;  /* 0x0000000c18180c11 */ /* 0x000fe2000f8e18ff */
[----:B------:R-:W-:-:S04]  /*5830*/  UISETP.GT.U32.AND UP0, UPT, UR13, 0x1, UPT ;  /* 0x000000010d00788c */ /* 0x000fc8000bf04070 */
[----:B------:R-:W-:-:S05]  /*5840*/  @P0 VIADD R24, R24, 0x58 ;  /* 0x0000005818180836 */ /* 0x000fca0000000000 */
[----:B---3--:R-:W-:-:S04]  /*5850*/  @P0 PRMT R24, R227, 0x654, R24 ;  /* 0x00000654e3180816 */ /* 0x008fc80000000018 */
[----:B------:R0:W-:Y:S01]  /*5860*/  @P0 SYNCS.ARRIVE.TRANS64.RED.A1T0 RZ, [R24+URZ], RZ ;  /* 0x000000ff18ff09a7 */ /* 0x0001e2000810043f */
[----:B------:R-:W-:-:S13]  /*5870*/  PLOP3.LUT P0, PT, PT, PT, UP0, 0x80, 0x0 ;  /* 0x000000000000781c */ /* 0x000fda0003f0f008 */
[----:B0-----:R-:W-:Y:S05]  /*5880*/  @P0 BRA `(.L_x_37) ;  /* 0x0000000000040947 */ /* 0x001fea0003800000 */
[----:B------:R-:W-:Y:S01]  /*5890*/  BPT.TRAP 0x1 ;  /* 0x000000040000795c */ /* 0x000fe20000300000 */
.L_x_37:
[----:B------:R-:W0:Y:S01]  /*58a0*/  S2R R25, SR_TID.X ;  /* 0x0000000000197919 */ /* 0x000e220000002100 */
[----:B------:R-:W-:Y:S01]  /*58b0*/  IMAD.U32 R24, RZ, RZ, UR30 ;  /* 0x0000001eff187e24 */ /* 0x000fe2000f8e00ff */
[----:B------:R-:W-:Y:S01]  /*58c0*/  UIADD3 UR5, UR28, UR5, URZ ;  /* 0x000000051c057290 */ /* 0x000fe2000fffe03f */
[----:B------:R-:W3:Y:S01]  /*58d0*/  LDC R35, c[0x0][0x288] ;  /* 0x0000a200ff237b82 */ /* 0x000ee20000000800 */
[----:B------:R-:W-:Y:S02]  /*58e0*/  UISETP.GE.U32.AND UP1, UPT, UR28, 0xb, UPT ;  /* 0x0000000b1c00788c */ /* 0x000fe4000bf26070 */
[----:B------:R-:W-:Y:S01]  /*58f0*/  SHF.L.U32 R24, R24, 0x1f, RZ ;  /* 0x0000001f18187819 */ /* 0x000fe200000006ff */
[----:B------:R-:W-:Y:S02]  /*5900*/  UISETP.GT.U32.AND UP0, UPT, UR5, 0xa, UPT ;  /* 0x0000000a0500788c */ /* 0x000fe4000bf04070 */
[----:B------:R-:W-:Y:S01]  /*5910*/  UIMAD.WIDE.U32 UR6, UR5, -0x45d1745d, URZ ;  /* 0xba2e8ba3050678a5 */ /* 0x000fe2000f8e003f */
[----:B------:R-:W4:Y:S01]  /*5920*/  SYNCS.PHASECHK.TRANS64.TRYWAIT P0, [UR17+0x8], R24 ;  /* 0x00000818ff0075a7 */ /* 0x000f220008000151 */
[----:B------:R-:W-:-:S02]  /*5930*/  UISETP.LT.U32.AND UP0, UPT, UR28, 0xb, UP0 ;  /* 0x0000000b1c00788c */ /* 0x000fc40008701070 */
[----:B------:R-:W-:Y:S02]  /*5940*/  USHF.R.U32.HI UR6, URZ, 0x3, UR7 ;  /* 0x000000033f067899 */ /* 0x000fe40008011607 */
[----:B------:R-:W-:Y:S02]  /*5950*/  USEL UR8, URZ, 0x1, !UP0 ;  /* 0x000000013f087887 */ /* 0x000fe4000c000000 */
[----:B------:R-:W-:Y:S02]  /*5960*/  UIMAD UR5, UR6, -0xb, UR5 ;  /* 0xfffffff5060578a4 */ /* 0x000fe4000f8e0205 */
[----:B------:R-:W-:-:S04]  /*5970*/  ULOP3.LUT UR4, UR4, UR8, URZ, 0x3c, !UPT ;  /* 0x0000000804047292 */ /* 0x000fc8000f8e3c3f */
[----:B------:R-:W-:Y:S01]  /*5980*/  @UP1 ULOP3.LUT UR4, UR4, 0x1, UR6, 0x78, !UPT ;  /* 0x0000000104041892 */ /* 0x000fe2000f8e7806 */
[----:B0-----:R-:W-:-:S04]  /*5990*/  SHF.R.S32.HI R26, RZ, 0x1f, R25 ;  /* 0x0000001fff1a7819 */ /* 0x001fc80000011419 */
[----:B------:R-:W-:-:S04]  /*59a0*/  LEA.HI R26, R26, R25, RZ, 0x7 ;  /* 0x000000191a1a7211 */ /* 0x000fc800078f38ff */
[----:B------:R-:W-:-:S05]  /*59b0*/  LOP3.LUT R26, R26, 0xffffff80, RZ, 0xc0, !PT ;  /* 0xffffff801a1a7812 */ /* 0x000fca00078ec0ff */
[----:B------:R-:W-:-:S05]  /*59c0*/  IMAD.IADD R26, R25, 0x1, -R26 ;  /* 0x00000001191a7824 */ /* 0x000fca00078e0a1a */
[----:B------:R-:W-:-:S04]  /*59d0*/  SHF.R.S32.HI R25, RZ, 0x1f, R26 ;  /* 0x0000001fff197819 */ /* 0x000fc8000001141a */
[----:B------:R-:W-:-:S04]  /*59e0*/  LEA.HI R25, R25, R26, RZ, 0x2 ;  /* 0x0000001a19197211 */ /* 0x000fc800078f10ff */
[----:B------:R-:W-:-:S05]  /*59f0*/  LOP3.LUT R25, R25, 0xfffffffc, RZ, 0xc0, !PT ;  /* 0xfffffffc19197812 */ /* 0x000fca00078ec0ff */
[----:B------:R-:W-:-:S04]  /*5a00*/  IMAD.IADD R40, R26, 0x1, -R25 ;  /* 0x000000011a287824 */ /* 0x000fc800078e0a19 */
[----:B------:R-:W-:Y:S01]  /*5a10*/  IMAD.SHL.U32 R32, R40, 0x2, RZ ;  /* 0x0000000228207824 */ /* 0x000fe200078e00ff */
[----:B---34-:R-:W-:Y:S06]  /*5a20*/  @!P0 BRA `(.L_x_39) ;  /* 0x000000ac008c8947 */ /* 0x018fec0003800000 */
.L_x_332:
[----:B-----5:R3:W-:Y:S01]  /*5a30*/  STL [R1+0xa8], R2 ;  /* 0x0000a80201007387 */ /* 0x0207e20000100800 */
[----:B------:R-:W-:Y:S01]  /*5a40*/  ULDC UR8, c[0x0][0x284] ;  /* 0x0000a10000087ab9 */ /* 0x000fe20000000800 */
[----:B------:R-:W-:Y:S01]  /*5a50*/  SHF.R.S32.HI R33, RZ, 0x1f, R32 ;  /* 0x0000001fff217819 */ /* 0x000fe20000011420 */
[----:B------:R-:W-:Y:S01]  /*5a60*/  ULDC.64 UR6, c[0x0][0x5d0] ;  /* 0x0001740000067ab9 */ /* 0x000fe20000000a00 */
[----:B---3--:R-:W3:Y:S04]  /*5a70*/  LDL.LU R2, [R1+0x90] ;  /* 0x0000900001027983 */ /* 0x008ee80000300800 */
[----:B------:R4:W-:Y:S04]  /*5a80*/  STL [R1+0xa4], R0 ;  /* 0x0000a40001007387 */ /* 0x0009e80000100800 */
[----:B------:R-:W2:Y:S04]  /*5a90*/  LDL R227, [R1+0x7c] ;  /* 0x00007c0001e37983 */ /* 0x000ea80000100800 */
[----:B----4-:R-:W4:Y:S01]  /*5aa0*/  LDL R0, [R1+0x8c] ;  /* 0x00008c0001007983 */ /* 0x010f220000100800 */
[----:B---3--:R-:W-:-:S03]  /*5ab0*/  IMAD.SHL.U32 R37, R2, 0x100, RZ ;  /* 0x0000010002257824 */ /* 0x008fc600078e00ff */
[----:B------:R3:W5:Y:S01]  /*5ac0*/  LDL.LU R2, [R1+0xa8] ;  /* 0x0000a80001027983 */ /* 0x0007620000300800 */
[----:B----4-:R-:W-:-:S03]  /*5ad0*/  IMAD.SHL.U32 R34, R0, 0x40, RZ ;  /* 0x0000004000227824 */ /* 0x010fc600078e00ff */
[----:B------:R3:W5:Y:S02]  /*5ae0*/  LDL.LU R0, [R1+0xa4] ;  /* 0x0000a40001007983 */ /* 0x0007640000300800 */
[----:B------:R-:W-:Y:S02]  /*5af0*/  ISETP.GE.AND P0, PT, R34, UR8, PT ;  /* 0x0000000822007c0c */ /* 0x000fe4000bf06270 */
[----:B--2---:R-:W-:Y:S02]  /*5b00*/  SHF.R.S32.HI R38, RZ, 0x1f, R227 ;  /* 0x0000001fff267819 */ /* 0x004fe400000114e3 */
[----:B------:R-:W-:Y:S01]  /*5b10*/  ISETP.GE.OR P0, PT, R37, R35, P0 ;  /* 0x000000232500720c */ /* 0x000fe20000706670 */
[----:B0-----:R-:W-:-:S04]  /*5b20*/  IMAD.WIDE.U32 R24, R227, UR6, R32 ;  /* 0x00000006e3187c25 */ /* 0x001fc8000f8e0020 */
[----:B------:R-:W-:Y:S01]  /*5b30*/  IMAD R26, R38, UR6, RZ ;  /* 0x00000006261a7c24 */ /* 0x000fe2000f8e02ff */
[----:B------:R-:W-:Y:S02]  /*5b40*/  SHF.R.S32.HI R36, RZ, 0x1f, R37 ;  /* 0x0000001fff247819 */ /* 0x000fe40000011425 */
[----:B------:R-:W-:Y:S01]  /*5b50*/  IADD3 R24, P1, R37, R24, RZ ;  /* 0x0000001825187210 */ /* 0x000fe20007f3e0ff */
[----:B------:R-:W-:-:S05]  /*5b60*/  IMAD R27, R227, UR7, R26 ;  /* 0x00000007e31b7c24 */ /* 0x000fca000f8e021a */
[----:B------:R-:W-:Y:S01]  /*5b70*/  IADD3.X R25, R36, R25, R27, P1, !PT ;  /* 0x0000001924197210 */ /* 0x000fe20000ffe41b */
[----:B---3--:R-:W-:Y:S06]  /*5b80*/  @P0 BRA `(.L_x_40) ;  /* 0x0000008c00cc0947 */ /* 0x008fec0003800000 */
[----:B------:R0:W-:Y:S01]  /*5b90*/  STL.64 [R1+0xb0], R4 ;  /* 0x0000b00401007387 */ /* 0x0001e20000100a00 */
[----:B------:R-:W2:Y:S01]  /*5ba0*/  LDC.64 R28, c[0x0][0x5c8] ;  /* 0x00017200ff1c7b82 */ /* 0x000ea20000000a00 */
[----:B------:R-:W-:Y:S02]  /*5bb0*/  ULDC.64 UR6, c[0x0][0x5c0] ;  /* 0x0001700000067ab9 */ /* 0x000fe40000000a00 */
[----:B0-----:R-:W3:Y:S04]  /*5bc0*/  LDL.64 R4, [R1+0x98] ;  /* 0x0000980001047983 */ /* 0x001ee80000100a00 */
[----:B-----5:R0:W-:Y:S04]  /*5bd0*/  STL [R1+0xa8], R2 ;  /* 0x0000a80201007387 */ /* 0x0201e80000100800 */
[----:B0-----:R-:W3:Y:S04]  /*5be0*/  LDL.LU R2, [R1+0x8c] ;  /* 0x00008c0001027983 */ /* 0x001ee80000300800 */
[----:B------:R0:W-:Y:S04]  /*5bf0*/  STL [R1+0xa4], R0 ;  /* 0x0000a40001007387 */ /* 0x0001e80000100800 */
[----:B0-----:R-:W4:Y:S01]  /*5c00*/  LDL R0, [R1+0x94] ;  /* 0x0000940001007983 */ /* 0x001f220000100800 */
[----:B---3--:R-:W-:-:S03]  /*5c10*/  IMAD.WIDE R30, R2, 0x40, R4 ;  /* 0x00000040021e7825 */ /* 0x008fc600078e0204 */
[----:B------:R0:W5:Y:S04]  /*5c20*/  LDL.LU.64 R4, [R1+0xb0] ;  /* 0x0000b00001047983 */ /* 0x0001680000300a00 */
[----:B------:R0:W5:Y:S01]  /*5c30*/  LDL.LU R2, [R1+0xa8] ;  /* 0x0000a80001027983 */ /* 0x0001620000300800 */
[-C--:B--2---:R-:W-:Y:S02]  /*5c40*/  IMAD R26, R31, R28.reuse, RZ ;  /* 0x0000001c1f1a7224 */ /* 0x084fe400078e02ff */
[----:B------:R-:W-:-:S04]  /*5c50*/  IMAD.WIDE.U32 R24, R30, R28, R24 ;  /* 0x0000001c1e187225 */ /* 0x000fc800078e0018 */
[----:B------:R-:W-:Y:S01]  /*5c60*/  IMAD R27, R30, R29, R26 ;  /* 0x0000001d1e1b7224 */ /* 0x000fe200078e021a */
[----:B------:R-:W-:Y:S01]  /*5c70*/  LEA R26, P0, R28, R24, 0x3 ;  /* 0x000000181c1a7211 */ /* 0x000fe200078018ff */
[----:B----4-:R-:W-:Y:S01]  /*5c80*/  IMAD.IADD R39, R0, 0x1, -R34 ;  /* 0x0000000100277824 */ /* 0x010fe200078e0a22 */
[----:B------:R-:W-:Y:S01]  /*5c90*/  IADD3 R24, P1, R24, UR6, RZ ;  /* 0x0000000618187c10 */ /* 0x000fe2000ff3e0ff */
[----:B------:R0:W5:Y:S01]  /*5ca0*/  LDL.LU R0, [R1+0xa4] ;  /* 0x0000a40001007983 */ /* 0x0001620000300800 */
[----:B------:R-:W-:Y:S01]  /*5cb0*/  IMAD.IADD R27, R25, 0x1, R27 ;  /* 0x00000001191b7824 */ /* 0x000fe200078e021b */
[----:B------:R-:W-:-:S04]  /*5cc0*/  IADD3 R26, P3, R26, UR6, RZ ;  /* 0x000000061a1a7c10 */ /* 0x000fc8000ff7e0ff */
[----:B------:R-:W-:Y:S01]  /*5cd0*/  LEA.HI.X R29, R28, R27, R29, 0x3, P0 ;  /* 0x0000001b1c1d7211 */ /* 0x000fe200000f1c1d */
[----:B------:R-:W-:Y:S01]  /*5ce0*/  IMAD R28, R40, -0x2, R35 ;  /* 0xfffffffe281c7824 */ /* 0x000fe200078e0223 */
[----:B------:R-:W-:Y:S01]  /*5cf0*/  FSETP.NEU.AND P0, PT, RZ, UR25, PT ;  /* 0x00000019ff007c0b */ /* 0x000fe2000bf0d000 */
[----:B------:R-:W-:Y:S01]  /*5d00*/  BSSY B0, `(.L_x_40) ;  /* 0x00008db000007945 */ /* 0x000fe20003800000 */
[----:B------:R-:W-:Y:S02]  /*5d10*/  IADD3.X R25, R27, UR7, RZ, P1, !PT ;  /* 0x000000071b197c10 */ /* 0x000fe40008ffe4ff */
[----:B------:R-:W-:Y:S01]  /*5d20*/  IADD3.X R27, R29, UR7, RZ, P3, !PT ;  /* 0x000000071d1b7c10 */ /* 0x000fe20009ffe4ff */
[----:B------:R-:W-:-:S08]  /*5d30*/  IMAD.IADD R34, R28, 0x1, -R37 ;  /* 0x000000011c227824 */ /* 0x000fd000078e0a25 */
[----:B0-----:R-:W-:Y:S05]  /*5d40*/  @!P0 BRA `(.L_x_41) ;  /* 0x0000006800d88947 */ /* 0x001fea0003800000 */
[----:B------:R-:W-:Y:S01]  /*5d50*/  ULDC.64 UR6, c[0x0][0x5b8] ;  /* 0x00016e0000067ab9 */ /* 0x000fe20000000a00 */
[----:B------:R-:W-:Y:S01]  /*5d60*/  ULDC.64 UR8, c[0x0][0x5a8] ;  /* 0x00016a0000087ab9 */ /* 0x000fe20000000a00 */
[----:B------:R-:W-:Y:S01]  /*5d70*/  IMAD.WIDE.U32 R32, R227, UR6, R32 ;  /* 0x00000006e3207c25 */ /* 0x000fe2000f8e0020 */
[----:B------:R-:W-:Y:S03]  /*5d80*/  BSSY B1, `(.L_x_42) ;  /* 0x0000010000017945 */ /* 0x000fe60003800000 */
[----:B------:R-:W-:Y:S01]  /*5d90*/  IMAD R28, R38, UR6, RZ ;  /* 0x00000006261c7c24 */ /* 0x000fe2000f8e02ff */
[----:B------:R-:W-:-:S03]  /*5da0*/  IADD3 R32, P0, R37, R32, RZ ;  /* 0x0000002025207210 */ /* 0x000fc60007f1e0ff */
[----:B------:R-:W-:Y:S01]  /*5db0*/  IMAD R29, R227, UR7, R28 ;  /* 0x00000007e31d7c24 */ /* 0x000fe2000f8e021c */
[----:B------:R-:W-:Y:S02]  /*5dc0*/  ULDC.64 UR6, c[0x0][0x5b0] ;  /* 0x00016c0000067ab9 */ /* 0x000fe40000000a00 */
[----:B------:R-:W-:Y:S02]  /*5dd0*/  IMAD R35, R31, UR6, RZ ;  /* 0x000000061f237c24 */ /* 0x000fe4000f8e02ff */
[----:B------:R-:W-:Y:S02]  /*5de0*/  IADD3.X R33, R36, R33, R29, P0, !PT ;  /* 0x0000002124217210 */ /* 0x000fe400007fe41d */
[----:B------:R-:W-:Y:S01]  /*5df0*/  ISETP.GE.AND P0, PT, R39, 0x1, PT ;  /* 0x000000012700780c */ /* 0x000fe20003f06270 */
[C---:B------:R-:W-:Y:S02]  /*5e00*/  IMAD R35, R30.reuse, UR7, R35 ;  /* 0x000000071e237c24 */ /* 0x040fe4000f8e0223 */
[----:B------:R-:W-:Y:S01]  /*5e10*/  IMAD.WIDE.U32 R28, R30, UR6, R32 ;  /* 0x000000061e1c7c25 */ /* 0x000fe2000f8e0020 */
[----:B------:R-:W-:-:S02]  /*5e20*/  ISETP.LT.OR P4, PT, R34, 0x1, !P0 ;  /* 0x000000012200780c */ /* 0x000fc40004781670 */
[----:B------:R-:W-:-:S04]  /*5e30*/  IADD3 R28, P1, R28, UR8, RZ ;  /* 0x000000081c1c7c10 */ /* 0x000fc8000ff3e0ff */
[--C-:B------:R-:W-:Y:S02]  /*5e40*/  IADD3.X R29, R29, UR9, R35.reuse, P1, !PT ;  /* 0x000000091d1d7c10 */ /* 0x100fe40008ffe423 */
[----:B------:R-:W-:-:S05]  /*5e50*/  PRMT R35, RZ, 0x7610, R35 ;  /* 0x00007610ff237816 */ /* 0x000fca0000000023 */
[----:B------:R-:W-:Y:S05]  /*5e60*/  @P4 BRA `(.L_x_43) ;  /* 0x0000000000044947 */ /* 0x000fea0003800000 */
[----:B------:R0:W5:Y:S02]  /*5e70*/  LDG.E.U8 R35, desc[UR22][R28.64] ;  /* 0x000000161c237981 */ /* 0x000164000c1e1100 */
.L_x_43:
[----:B------:R-:W-:Y:S05]  /*5e80*/  BSYNC B1 ;  /* 0x0000000000017941 */ /* 0x000fea0003800000 */
.L_x_42:
[----:B-----5:R-:W-:Y:S01]  /*5e90*/  LOP3.LUT R35, R35, 0xff, RZ, 0xc0, !PT ;  /* 0x000000ff23237812 */ /* 0x020fe200078ec0ff */
[----:B------:R-:W-:Y:S01]  /*5ea0*/  BSSY B1, `(.L_x_44) ;  /* 0x000000b000017945 */ /* 0x000fe20003800000 */
[----:B------:R-:W-:Y:S02]  /*5eb0*/  ISETP.LT.OR P3, PT, R34, 0x2, !P0 ;  /* 0x000000022200780c */ /* 0x000fe40004761670 */
[----:B------:R-:W-:-:S05]  /*5ec0*/  F2FP.F16.E4M3.UNPACK_B R35, R35 ;  /* 0x00000023ff23723e */ /* 0x000fca00020006ff */
[----:B------:R-:W-:-:S05]  /*5ed0*/  HADD2.F32 R35, -RZ, R35.H0_H0 ;  /* 0x20000023ff237230 */ /* 0x000fca0000004100 */
[----:B------:R-:W-:-:S04]  /*5ee0*/  FMUL R35, R35, UR25 ;  /* 0x0000001923237c20 */ /* 0x000fc80008400000 */
[----:B------:R-:W-:-:S05]  /*5ef0*/  FFMA R35, R226, UR24, R35 ;  /* 0x00000018e2237c23 */ /* 0x000fca0008000023 */
[----:B------:R-:W-:Y:S02]  /*5f00*/  F2FP.SATFINITE.E4M3.F32.PACK_AB_MERGE_C R37, RZ, R35, RZ ;  /* 0x00000023ff25723e */ /* 0x000fe400048070ff */
[----:B------:R-:W-:-:S03]  /*5f10*/  PRMT R35, RZ, 0x7610, R35 ;  /* 0x00007610ff237816 */ /* 0x000fc60000000023 */
[----:B------:R2:W-:Y:S01]  /*5f20*/  @!P4 STG.E.U8 desc[UR22][R24.64], R37 ;  /* 0x000000251800c986 */ /* 0x0005e2000c101116 */
[----:B------:R-:W-:Y:S05]  /*5f30*/  @P3 BRA `(.L_x_45) ;  /* 0x0000000000043947 */ /* 0x000fea0003800000 */
[----:B------:R3:W5:Y:S02]  /*5f40*/  LDG.E.U8 R35, desc[UR22][R28.64+0x1] ;  /* 0x000001161c237981 */ /* 0x000764000c1e1100 */
.L_x_45:
[----:B------:R-:W-:Y:S05]  /*5f50*/  BSYNC B1 ;  /* 0x0000000000017941 */ /* 0x000fea0003800000 */
.L_x_44:
[----:B-----5:R-:W-:Y:S01]  /*5f60*/  LOP3.LUT R35, R35, 0xff, RZ, 0xc0, !PT ;  /* 0x000000ff23237812 */ /* 0x020fe200078ec0ff */
[----:B------:R-:W-:Y:S01]  /*5f70*/  BSSY B1, `(.L_x_46) ;  /* 0x0000013000017945 */ /* 0x000fe20003800000 */
[----:B--2---:R-:W-:Y:S02]  /*5f80*/  IADD3 R37, P1, R30, 0x8, RZ ;  /* 0x000000081e257810 */ /* 0x004fe40007f3e0ff */
[----:B------:R-:W-:-:S03]  /*5f90*/  F2FP.F16.E4M3.UNPACK_B R35, R35 ;  /* 0x00000023ff23723e */ /* 0x000fc600020006ff */
[----:B------:R-:W-:Y:S01]  /*5fa0*/  IMAD.X R31, RZ, RZ, R31, P1 ;  /* 0x000000ffff1f7224 */ /* 0x000fe200008e061f */
[----:B------:R-:W-:Y:S01]  /*5fb0*/  ISETP.GE.AND P1, PT, R39, 0x9, PT ;  /* 0x000000092700780c */ /* 0x000fe20003f26270 */
[----:B------:R-:W-:Y:S02]  /*5fc0*/  HADD2.F32 R35, -RZ, R35.H0_H0 ;  /* 0x20000023ff237230 */ /* 0x000fe40000004100 */
[----:B------:R-:W-:Y:S01]  /*5fd0*/  IMAD R36, R31, UR6, RZ ;  /* 0x000000061f247c24 */ /* 0x000fe2000f8e02ff */
[----:B------:R-:W-:Y:S01]  /*5fe0*/  ISETP.LT.OR P5, PT, R34, 0x1, !P1 ;  /* 0x000000012200780c */ /* 0x000fe20004fa1670 */
[----:B------:R-:W-:-:S04]  /*5ff0*/  IMAD.WIDE.U32 R32, R37, UR6, R32 ;  /* 0x0000000625207c25 */ /* 0x000fc8000f8e0020 */
[----:B------:R-:W-:Y:S01]  /*6000*/  FMUL R30, R35, UR25 ;  /* 0x00000019231e7c20 */ /* 0x000fe20008400000 */
[----:B------:R-:W-:-:S03]  /*6010*/  IMAD R37, R37, UR7, R36 ;  /* 0x0000000725257c24 */ /* 0x000fc6000f8e0224 */
[----:B------:R-:W-:Y:S01]  /*6020*/  FFMA R225, R225, UR24, R30 ;  /* 0x00000018e1e17c23 */ /* 0x000fe2000800001e */
[----:B------:R-:W-:Y:S02]  /*6030*/  IADD3 R30, P4, R32, UR8, RZ ;  /* 0x00000008201e7c10 */ /* 0x000fe4000ff9e0ff */
[----:B------:R-:W-:Y:S02]  /*6040*/  PRMT R32, RZ, 0x7610, R32 ;  /* 0x00007610ff207816 */ /* 0x000fe40000000020 */
[----:B------:R-:W-:Y:S02]  /*6050*/  F2FP.SATFINITE.E4M3.F32.PACK_AB_MERGE_C R225, RZ, R225, RZ ;  /* 0x000000e1ffe1723e */ /* 0x000fe400048070ff */
[----:B------:R-:W-:-:S03]  /*6060*/  IADD3.X R31, R33, UR9, R37, P4, !PT ;  /* 0x00000009211f7c10 */ /* 0x000fc6000a7fe425 */
[----:B------:R2:W-:Y:S01]  /*6070*/  @!P3 STG.E.U8 desc[UR22][R24.64+0x1], R225 ;  /* 0x000001e11800b986 */ /* 0x0005e2000c101116 */
[----:B------:R-:W-:Y:S05]  /*6080*/  @P5 BRA `(.L_x_47) ;  /* 0x0000000000045947 */ /* 0x000fea0003800000 */
[----:B------:R4:W5:Y:S02]  /*6090*/  LDG.E.U8 R32, desc[UR22][R30.64] ;  /* 0x000000161e207981 */ /* 0x000964000c1e1100 */
.L_x_47:
[----:B------:R-:W-:Y:S05]  /*60a0*/  BSYNC B1 ;  /* 0x0000000000017941 */ /* 0x000fea0003800000 */
.L_x_46:
[----:B-----5:R-:W-:Y:S01]  /*60b0*/  LOP3.LUT R32, R32, 0xff, RZ, 0xc0, !PT ;  /* 0x000000ff20207812 */ /* 0x020fe200078ec0ff */
[----:B------:R-:W-:Y:S01]  /*60c0*/  BSSY B1, `(.L_x_48) ;  /* 0x000000b000017945 */ /* 0x000fe20003800000 */
[----:B------:R-:W-:Y:S02]  /*60d0*/  ISETP.LT.OR P3, PT, R34, 0x2, !P1 ;  /* 0x000000022200780c */ /* 0x000fe40004f61670 */
[----:B------:R-:W-:-:S05]  /*60e0*/  F2FP.F16.E4M3.UNPACK_B R32, R32 ;  /* 0x00000020ff20723e */ /* 0x000fca00020006ff */
[----:B------:R-:W-:-:S05]  /*60f0*/  HADD2.F32 R32, -RZ, R32.H0_H0 ;  /* 0x20000020ff207230 */ /* 0x000fca0000004100 */
[----:B------:R-:W-:Y:S01]  /*6100*/  FMUL R33, R32, UR25 ;  /* 0x0000001920217c20 */ /* 0x000fe20008400000 */
[----:B------:R-:W-:-:S03]  /*6110*/  PRMT R32, RZ, 0x7610, R32 ;  /* 0x00007610ff207816 */ /* 0x000fc60000000020 */
[----:B------:R-:W-:-:S05]  /*6120*/  FFMA R33, R224, UR24, R33 ;  /* 0x00000018e0217c23 */ /* 0x000fca0008000021 */
[----:B------:R-:W-:-:S05]  /*6130*/  F2FP.SATFINITE.E4M3.F32.PACK_AB_MERGE_C R33, RZ, R33, RZ ;  /* 0x00000021ff21723e */ /* 0x000fca00048070ff */
[----:B------:R0:W-:Y:S01]  /*6140*/  @!P5 STG.E.U8 desc[UR22][R26.64], R33 ;  /* 0x000000211a00d986 */ /* 0x0001e2000c101116 */
[----:B------:R-:W-:Y:S05]  /*6150*/  @P3 BRA `(.L_x_49) ;  /* 0x0000000000043947 */ /* 0x000fea0003800000 */
[----:B------:R0:W5:Y:S02]  /*6160*/  LDG.E.U8 R32, desc[UR22][R30.64+0x1] ;  /* 0x000001161e207981 */ /* 0x000164000c1e1100 */
.L_x_49:
[----:B------:R-:W-:Y:S05]  /*6170*/  BSYNC B1 ;  /* 0x0000000000017941 */ /* 0x000fea0003800000 */
.L_x_48:
[----:B-----5:R-:W-:Y:S01]  /*6180*/  LOP3.LUT R32, R32, 0xff, RZ, 0xc0, !PT ;  /* 0x000000ff20207812 */ /* 0x020fe200078ec0ff */
[----:B------:R-:W-:Y:S01]  /*6190*/  BSSY B1, `(.L_x_50) ;  /* 0x000000b000017945 */ /* 0x000fe20003800000 */
[----:B------:R-:W-:Y:S02]  /*61a0*/  ISETP.LT.OR P4, PT, R34, 0x9, !P0 ;  /* 0x000000092200780c */ /* 0x000fe40004781670 */
[----:B------:R-:W-:-:S05]  /*61b0*/  F2FP.F16.E4M3.UNPACK_B R32, R32 ;  /* 0x00000020ff20723e */ /* 0x000fca00020006ff */
[----:B------:R-:W-:-:S05]  /*61c0*/  HADD2.F32 R32, -RZ, R32.H0_H0 ;  /* 0x20000020ff207230 */ /* 0x000fca0000004100 */
[----:B------:R-:W-:-:S04]  /*61d0*/  FMUL R32, R32, UR25 ;  /* 0x0000001920207c20 */ /* 0x000fc80008400000 */
[----:B------:R-:W-:-:S05]  /*61e0*/  FFMA R32, R223, UR24, R32 ;  /* 0x00000018df207c23 */ /* 0x000fca0008000020 */
[----:B0-----:R-:W-:Y:S02]  /*61f0*/  F2FP.SATFINITE.E4M3.F32.PACK_AB_MERGE_C R33, RZ, R32, RZ ;  /* 0x00000020ff21723e */ /* 0x001fe400048070ff */
[----:B------:R-:W-:-:S03]  /*6200*/  PRMT R32, RZ, 0x7610, R32 ;  /* 0x00007610ff207816 */ /* 0x000fc60000000020 */
[----:B------:R0:W-:Y:S01]  /*6210*/  @!P3 STG.E.U8 desc[UR22][R26.64+0x1], R33 ;  /* 0x000001211a00b986 */ /* 0x0001e2000c101116 */
[----:B------:R-:W-:Y:S05]  /*6220*/  @P4 BRA `(.L_x_51) ;  /* 0x0000000000044947 */ /* 0x000fea0003800000 */
[----:B------:R0:W5:Y:S02]  /*6230*/  LDG.E.U8 R32, desc[UR22][R28.64+0x8] ;  /* 0x000008161c207981 */ /* 0x000164000c1e1100 */
.L_x_51:
[----:B------:R-:W-:Y:S05]  /*6240*/  BSYNC B1 ;  /* 0x0000000000017941 */ /* 0x000fea0003800000 */
.L_x_50:
[----:B-----5:R-:W-:Y:S01]  /*6250*/  LOP3.LUT R32, R32, 0xff, RZ, 0xc0, !PT ;  /* 0x000000ff20207812 */ /* 0x020fe200078ec0ff */
[----:B------:R-:W-:Y:S01]  /*6260*/  BSSY B1, `(.L_x_52) ;  /* 0x000000b000017945 */ /* 0x000fe20003800000 */
[----:B------:R-:W-:Y:S02]  /*6270*/  ISETP.LT.OR P3, PT, R34, 0xa, !P0 ;  /* 0x0000000a2200780c */ /* 0x000fe40004761670 */
[----:B------:R-:W-:-:S05]  /*6280*/  F2FP.F16.E4M3.UNPACK_B R32, R32 ;  /* 0x00000020ff20723e */ /* 0x000fca00020006ff */
[----:B------:R-:W-:-:S05]  /*6290*/  HADD2.F32 R32, -RZ, R32.H0_H0 ;  /* 0x20000020ff207230 */ /* 0x000fca0000004100 */
[----:B0-----:R-:W-:Y:S01]  /*62a0*/  FMUL R33, R32, UR25 ;  /* 0x0000001920217c20 */ /* 0x001fe20008400000 */
[----:B------:R-:W-:-:S03]  /*62b0*/  PRMT R32, RZ, 0x7610, R32 ;  /* 0x00007610ff207816 */ /* 0x000fc60000000020 */
[----:B------:R-:W-:-:S05]  /*62c0*/  FFMA R33, R222, UR24, R33 ;  /* 0x00000018de217c23 */ /* 0x000fca0008000021 */
[----:B------:R-:W-:-:S05]  /*62d0*/  F2FP.SATFINITE.E4M3.F32.PACK_AB_MERGE_C R33, RZ, R33, RZ ;  /* 0x00000021ff21723e */ /* 0x000fca00048070ff */
[----:B------:R0:W-:Y:S01]  /*62e0*/  @!P4 STG.E.U8 desc[UR22][R24.64+0x8], R33 ;  /* 0x000008211800c986 */ /* 0x0001e2000c101116 */
[----:B------:R-:W-:Y:S05]  /*62f0*/  @P3 BRA `(.L_x_53) ;  /* 0x0000000000043947 */ /* 0x000fea0003800000 */
[----:B------:R0:W5:Y:S02]  /*6300*/  LDG.E.U8 R32, desc[UR22][R28.64+0x9] ;  /* 0x000009161c207981 */ /* 0x000164000c1e1100 */
.L_x_53:
[----:B------:R-:W-:Y:S05]  /*6310*/  BSYNC B1 ;  /* 0x0000000000017941 */ /* 0x000fea0003800000 */
.L_x_52:
        /* <DEDUP_REMOVED lines=12> */
.L_x_55:
[----:B------:R-:W-:Y:S05]  /*63e0*/  BSYNC B1 ;  /* 0x0000000000017941 */ /* 0x000fea0003800000 */
.L_x_54:
        /* <DEDUP_REMOVED lines=12> */
.L_x_57:
[----:B------:R-:W-:Y:S05]  /*64b0*/  BSYNC B1 ;  /* 0x0000000000017941 */ /* 0x000fea0003800000 */
.L_x_56:
        /* <DEDUP_REMOVED lines=12> */
.L_x_59:
[----:B------:R-:W-:Y:S05]  /*6580*/  BSYNC B1 ;  /* 0x0000000000017941 */ /* 0x000fea0003800000 */
.L_x_58:
        /* <DEDUP_REMOVED lines=12> */
.L_x_61:
[----:B------:R-:W-:Y:S05]  /*6650*/  BSYNC B1 ;  /* 0x0000000000017941 */ /* 0x000fea0003800000 */
.L_x_60:
        /* <DEDUP_REMOVED lines=12> */
.L_x_63:
[----:B------:R-:W-:Y:S05]  /*6720*/  BSYNC B1 ;  /* 0x0000000000017941 */ /* 0x000fea0003800000 */
.L_x_62:
        /* <DEDUP_REMOVED lines=12> */
.L_x_65:
[----:B------:R-:W-:Y:S05]  /*67f0*/  BSYNC B1 ;  /* 0x0000000000017941 */ /* 0x000fea0003800000 */
.L_x_64:
        /* <DEDUP_REMOVED lines=12> */
.L_x_67:
[----:B------:R-:W-:Y:S05]  /*68c0*/  BSYNC B1 ;  /* 0x0000000000017941 */ /* 0x000fea0003800000 */
.L_x_66:
        /* <DEDUP_REMOVED lines=12> */
.L_x_69:
[----:B------:R-:W-:Y:S05]  /*6990*/  BSYNC B1 ;  /* 0x0000000000017941 */ /* 0x000fea0003800000 */
.L_x_68:
        /* <DEDUP_REMOVED lines=12> */
.L_x_71:
[----:B------:R-:W-:Y:S05]  /*6a60*/  BSYNC B1 ;  /* 0x0000000000017941 */ /* 0x000fea0003800000 */
.L_x_70:
        /* <DEDUP_REMOVED lines=12> */
.L_x_73:
[----:B------:R-:W-:Y:S05]  /*6b30*/  BSYNC B1 ;  /* 0x0000000000017941 */ /* 0x000fea0003800000 */
.L_x_72:
        /* <DEDUP_REMOVED lines=12> */
.L_x_75:
[----:B------:R-:W-:Y:S05]  /*6c00*/  BSYNC B1 ;  /* 0x0000000000017941 */ /* 0x000fea0003800000 */
.L_x_74:
        /* <DEDUP_REMOVED lines=12> */
.L_x_77:
[----:B------:R-:W-:Y:S05]  /*6cd0*/  BSYNC B1 ;  /* 0x0000000000017941 */ /* 0x000fea0003800000 */
.L_x_76:
        /* <DEDUP_REMOVED lines=12> */
.L_x_79:
[----:B------:R-:W-:Y:S05]  /*6da0*/  BSYNC B1 ;  /* 0x0000000000017941 */ /* 0x000fea0003800000 */
.L_x_78:
        /* <DEDUP_REMOVED lines=12> */
.L_x_81:
[----:B------:R-:W-:Y:S05]  /*6e70*/  BSYNC B1 ;  /* 0x0000000000017941 */ /* 0x000fea0003800000 */
.L_x_80:
        /* <DEDUP_REMOVED lines=12> */
.L_x_83:
[----:B------:R-:W-:Y:S05]  /*6f40*/  BSYNC B1 ;  /* 0x0000000000017941 */ /* 0x000fea0003800000 */
.L_x_82:
        /* <DEDUP_REMOVED lines=12> */
.L_x_85:
[----:B------:R-:W-:Y:S05]  /*7010*/  BSYNC B1 ;  /* 0x0000000000017941 */ /* 0x000fea0003800000 */
.L_x_84:
        /* <DEDUP_REMOVED lines=12> */
.L_x_87:
[----:B------:R-:W-:Y:S05]  /*70e0*/  BSYNC B1 ;  /* 0x0000000000017941 */ /* 0x000fea0003800000 */
.L_x_86:
        /* <DEDUP_REMOVED lines=12> */
.L_x_89:
[----:B------:R-:W-:Y:S05]  /*71b0*/  BSYNC B1 ;  /* 0x0000000000017941 */ /* 0x000fea0003800000 */
.L_x_88:
        /* <DEDUP_REMOVED lines=12> */
.L_x_91:
[----:B------:R-:W-:Y:S05]  /*7280*/  BSYNC B1 ;  /* 0x0000000000017941 */ /* 0x000fea0003800000 */
.L_x_90:
        /* <DEDUP_REMOVED lines=12> */
.L_x_93:
[----:B------:R-:W-:Y:S05]  /*7350*/  BSYNC B1 ;  /* 0x0000000000017941 */ /* 0x000fea0003800000 */
.L_x_92:
        /* <DEDUP_REMOVED lines=12> */
.L_x_95:
[----:B------:R-:W-:Y:S05]  /*7420*/  BSYNC B1 ;  /* 0x0000000000017941 */ /* 0x000fea0003800000 */
.L_x_94:
        /* <DEDUP_REMOVED lines=12> */
.L_x_97:
[----:B------:R-:W-:Y:S05]  /*74f0*/  BSYNC B1 ;  /* 0x0000000000017941 */ /* 0x000fea0003800000 */
.L_x_96:
        /* <DEDUP_REMOVED lines=12> */
.L_x_99:
[----:B------:R-:W-:Y:S05]  /*75c0*/  BSYNC B1 ;  /* 0x0000000000017941 */ /* 0x000fea0003800000 */
.L_x_98:
        /* <DEDUP_REMOVED lines=12> */
.L_x_101:
[----:B------:R-:W-:Y:S05]  /*7690*/  BSYNC B1 ;  /* 0x0000000000017941 */ /* 0x000fea0003800000 */
.L_x_100:
        /* <DEDUP_REMOVED lines=12> */
.L_x_103:
[----:B------:R-:W-:Y:S05]  /*7760*/  BSYNC B1 ;  /* 0x0000000000017941 */ /* 0x000fea0003800000 */
.L_x_102:
        /* <DEDUP_REMOVED lines=12> */
.L_x_105:
[----:B------:R-:W-:Y:S05]  /*7830*/  BSYNC B1 ;  /* 0x0000000000017941 */ /* 0x000fea0003800000 */
.L_x_104:
        /* <DEDUP_REMOVED lines=12> */
.L_x_107:
[----:B------:R-:W-:Y:S05]  /*7900*/  BSYNC B1 ;  /* 0x0000000000017941 */ /* 0x000fea0003800000 */
.L_x_106:
        /* <DEDUP_REMOVED lines=12> */
.L_x_109:
[----:B------:R-:W-:Y:S05]  /*79d0*/  BSYNC B1 ;  /* 0x0000000000017941 */ /* 0x000fea0003800000 */
.L_x_108:
        /* <DEDUP_REMOVED lines=12> */
.L_x_111:
[----:B------:R-:W-:Y:S05]  /*7aa0*/  BSYNC B1 ;  /* 0x0000000000017941 */ /* 0x000fea0003800000 */
.L_x_110:
        /* <DEDUP_REMOVED lines=12> */
.L_x_113:
[----:B------:R-:W-:Y:S05]  /*7b70*/  BSYNC B1 ;  /* 0x0000000000017941 */ /* 0x000fea0003800000 */
.L_x_112:
        /* <DEDUP_REMOVED lines=12> */
.L_x_115:
[----:B------:R-:W-:Y:S05]  /*7c40*/  BSYNC B1 ;  /* 0x0000000000017941 */ /* 0x000fea0003800000 */
.L_x_114:
        /* <DEDUP_REMOVED lines=12> */
.L_x_117:
[----:B------:R-:W-:Y:S05]  /*7d10*/  BSYNC B1 ;  /* 0x0000000000017941 */ /* 0x000fea0003800000 */
.L_x_116:
        /* <DEDUP_REMOVED lines=12> */
.L_x_119:
[----:B------:R-:W-:Y:S05]  /*7de0*/  BSYNC B1 ;  /* 0x0000000000017941 */ /* 0x000fea0003800000 */
.L_x_118:
        /* <DEDUP_REMOVED lines=12> */
.L_x_121:
[----:B------:R-:W-:Y:S05]  /*7eb0*/  BSYNC B1 ;  /* 0x0000000000017941 */ /* 0x000fea0003800000 */
.L_x_120:
        /* <DEDUP_REMOVED lines=12> */
.L_x_123:
[----:B------:R-:W-:Y:S05]  /*7f80*/  BSYNC B1 ;  /* 0x0000000000017941 */ /* 0x000fea0003800000 */
.L_x_122:
        /* <DEDUP_REMOVED lines=12> */
.L_x_125:
[----:B------:R-:W-:Y:S05]  /*8050*/  BSYNC B1 ;  /* 0x0000000000017941 */ /* 0x000fea0003800000 */
.L_x_124:
        /* <DEDUP_REMOVED lines=12> */
.L_x_127:
[----:B------:R-:W-:Y:S05]  /*8120*/  BSYNC B1 ;  /* 0x0000000000017941 */ /* 0x000fea0003800000 */
.L_x_126:
        /* <DEDUP_REMOVED lines=12> */
.L_x_129:
[----:B------:R-:W-:Y:S05]  /*81f0*/  BSYNC B1 ;  /* 0x0000000000017941 */ /* 0x000fea0003800000 */
.L_x_128:
        /* <DEDUP_REMOVED lines=12> */
.L_x_131:
[----:B------:R-:W-:Y:S05]  /*82c0*/  BSYNC B1 ;  /* 0x0000000000017941 */ /* 0x000fea0003800000 */
.L_x_130:
        /* <DEDUP_REMOVED lines=12> */
.L_x_133:
[----:B------:R-:W-:Y:S05]  /*8390*/  BSYNC B1 ;  /* 0x0000000000017941 */ /* 0x000fea0003800000 */
.L_x_132:
        /* <DEDUP_REMOVED lines=12> */
.L_x_135:
[----:B------:R-:W-:Y:S05]  /*8460*/  BSYNC B1 ;  /* 0x0000000000017941 */ /* 0x000fea0003800000 */
.L_x_134:
        /* <DEDUP_REMOVED lines=12> */
.L_x_137:
[----:B------:R-:W-:Y:S05]  /*8530*/  BSYNC B1 ;  /* 0x0000000000017941 */ /* 0x000fea0003800000 */
.L_x_136:
        /* <DEDUP_REMOVED lines=12> */
.L_x_139:
[----:B------:R-:W-:Y:S05]  /*8600*/  BSYNC B1 ;  /* 0x0000000000017941 */ /* 0x000fea0003800000 */
.L_x_138:
        /* <DEDUP_REMOVED lines=12> */
.L_x_141:
[----:B------:R-:W-:Y:S05]  /*86d0*/  BSYNC B1 ;  /* 0x0000000000017941 */ /* 0x000fea0003800000 */
.L_x_140:
        /* <DEDUP_REMOVED lines=12> */
.L_x_143:
[----:B------:R-:W-:Y:S05]  /*87a0*/  BSYNC B1 ;  /* 0x0000000000017941 */ /* 0x000fea0003800000 */
.L_x_142:
        /* <DEDUP_REMOVED lines=12> */
.L_x_145:
[----:B------:R-:W-:Y:S05]  /*8870*/  BSYNC B1 ;  /* 0x0000000000017941 */ /* 0x000fea0003800000 */
.L_x_144:
        /* <DEDUP_REMOVED lines=12> */
.L_x_147:
[----:B------:R-:W-:Y:S05]  /*8940*/  BSYNC B1 ;  /* 0x0000000000017941 */ /* 0x000fea0003800000 */
.L_x_146:
        /* <DEDUP_REMOVED lines=12> */
.L_x_149:
[----:B------:R-:W-:Y:S05]  /*8a10*/  BSYNC B1 ;  /* 0x0000000000017941 */ /* 0x000fea0003800000 */
.L_x_148:
        /* <DEDUP_REMOVED lines=12> */
.L_x_151:
[----:B------:R-:W-:Y:S05]  /*8ae0*/  BSYNC B1 ;  /* 0x0000000000017941 */ /* 0x000fea0003800000 */
.L_x_150:
        /* <DEDUP_REMOVED lines=12> */
.L_x_153:
[----:B------:R-:W-:Y:S05]  /*8bb0*/  BSYNC B1 ;  /* 0x0000000000017941 */ /* 0x000fea0003800000 */
.L_x_152:
        /* <DEDUP_REMOVED lines=12> */
.L_x_155:
[----:B------:R-:W-:Y:S05]  /*8c80*/  BSYNC B1 ;  /* 0x0000000000017941 */ /* 0x000fea0003800000 */
.L_x_154:
        /* <DEDUP_REMOVED lines=12> */
.L_x_157:
[----:B------:R-:W-:Y:S05]  /*8d50*/  BSYNC B1 ;  /* 0x0000000000017941 */ /* 0x000fea0003800000 */
.L_x_156:
        /* <DEDUP_REMOVED lines=12> */
.L_x_159:
[----:B------:R-:W-:Y:S05]  /*8e20*/  BSYNC B1 ;  /* 0x0000000000017941 */ /* 0x000fea0003800000 */
.L_x_158:
        /* <DEDUP_REMOVED lines=12> */
.L_x_161:
[----:B------:R-:W-:Y:S05]  /*8ef0*/  BSYNC B1 ;  /* 0x0000000000017941 */ /* 0x000fea0003800000 */
.L_x_160:
        /* <DEDUP_REMOVED lines=12> */
.L_x_163:
[----:B------:R-:W-:Y:S05]  /*8fc0*/  BSYNC B1 ;  /* 0x0000000000017941 */ /* 0x000fea0003800000 */
.L_x_162:
        /* <DEDUP_REMOVED lines=12> */
.L_x_165:
[----:B------:R-:W-:Y:S05]  /*9090*/  BSYNC B1 ;  /* 0x0000000000017941 */ /* 0x000fea0003800000 */
.L_x_164:
        /* <DEDUP_REMOVED lines=12> */
.L_x_167:
[----:B------:R-:W-:Y:S05]  /*9160*/  BSYNC B1 ;  /* 0x0000000000017941 */ /* 0x000fea0003800000 */
.L_x_166:
        /* <DEDUP_REMOVED lines=12> */
.L_x_169:
[----:B------:R-:W-:Y:S05]  /*9230*/  BSYNC B1 ;  /* 0x0000000000017941 */ /* 0x000fea0003800000 */
.L_x_168:
        /* <DEDUP_REMOVED lines=12> */
.L_x_171:
[----:B------:R-:W-:Y:S05]  /*9300*/  BSYNC B1 ;  /* 0x0000000000017941 */ /* 0x000fea0003800000 */
.L_x_170:
        /* <DEDUP_REMOVED lines=12> */
.L_x_173:
[----:B------:R-:W-:Y:S05]  /*93d0*/  BSYNC B1 ;  /* 0x0000000000017941 */ /* 0x000fea0003800000 */
.L_x_172:
        /* <DEDUP_REMOVED lines=12> */
.L_x_175:
[----:B------:R-:W-:Y:S05]  /*94a0*/  BSYNC B1 ;  /* 0x0000000000017941 */ /* 0x000fea0003800000 */
.L_x_174:
        /* <DEDUP_REMOVED lines=12> */
.L_x_177:
[----:B------:R-:W-:Y:S05]  /*9570*/  BSYNC B1 ;  /* 0x0000000000017941 */ /* 0x000fea0003800000 */
.L_x_176:
        /* <DEDUP_REMOVED lines=12> */
.L_x_179:
[----:B------:R-:W-:Y:S05]  /*9640*/  BSYNC B1 ;  /* 0x0000000000017941 */ /* 0x000fea0003800000 */
.L_x_178:
        /* <DEDUP_REMOVED lines=12> */
.L_x_181:
[----:B------:R-:W-:Y:S05]  /*9710*/  BSYNC B1 ;  /* 0x0000000000017941 */ /* 0x000fea0003800000 */
.L_x_180:
        /* <DEDUP_REMOVED lines=12> */
.L_x_183:
[----:B------:R-:W-:Y:S05]  /*97e0*/  BSYNC B1 ;  /* 0x0000000000017941 */ /* 0x000fea0003800000 */
.L_x_182:
        /* <DEDUP_REMOVED lines=12> */
.L_x_185:
[----:B------:R-:W-:Y:S05]  /*98b0*/  BSYNC B1 ;  /* 0x0000000000017941 */ /* 0x000fea0003800000 */
.L_x_184:
        /* <DEDUP_REMOVED lines=12> */
.L_x_187:
[----:B------:R-:W-:Y:S05]  /*9980*/  BSYNC B1 ;  /* 0x0000000000017941 */ /* 0x000fea0003800000 */
.L_x_186:
        /* <DEDUP_REMOVED lines=12> */
.L_x_189:
[----:B------:R-:W-:Y:S05]  /*9a50*/  BSYNC B1 ;  /* 0x0000000000017941 */ /* 0x000fea0003800000 */
.L_x_188:
        /* <DEDUP_REMOVED lines=12> */
.L_x_191:
[----:B------:R-:W-:Y:S05]  /*9b20*/  BSYNC B1 ;  /* 0x0000000000017941 */ /* 0x000fea0003800000 */
.L_x_190:
        /* <DEDUP_REMOVED lines=12> */
.L_x_193:
[----:B------:R-:W-:Y:S05]  /*9bf0*/  BSYNC B1 ;  /* 0x0000000000017941 */ /* 0x000fea0003800000 */
.L_x_192:
[----:B-----5:R-:W-:Y:S01]  /*9c00*/  LOP3.LUT R32, R32, 0xff, RZ, 0xc0, !PT ;  /* 0x000000ff20207812 */ /* 0x020fe200078ec0ff */
[----:B------:R-:W-:Y:S01]  /*9c10*/  BSSY B1, `(.L_x_194) ;  /* 0x000000b000017945 */ /* 0x000fe20003800000 */
[----:B------:R-:W-:Y:S02]  /*9c20*/  ISETP.LT.OR P4, PT, R34, 0x99, !P0 ;  /* 0x000000992200780c */ /* 0x000fe40004781670 */
[----:B------:R-:W-:-:S05]  /*9c30*/  F2FP.F16.E4M3.UNPACK_B R32, R32 ;  /* 0x00000020ff20723e */ /* 0x000fca00020006ff */
[----:B------:R-:W-:-:S05]  /*9c40*/  HADD2.F32 R32, -RZ, R32.H0_H0 ;  /* 0x20000020ff207230 */ /* 0x000fca0000004100 */
[----:B------:R-:W-:-:S04]  /*9c50*/  FMUL R32, R32, UR25 ;  /* 0x0000001920207c20 */ /* 0x000fc80008400000 */
[----:B------:R-:W-:Y:S01]  /*9c60*/  FFMA R32, R23, UR24, R32 ;  /* 0x0000001817207c23 */ /* 0x000fe20008000020 */
[----:B------:R-:W-:-:S04]  /*9c70*/  PRMT R23, RZ, 0x7610, R23 ;  /* 0x00007610ff177816 */ /* 0x000fc80000000017 */
[----:B0-----:R-:W-:-:S05]  /*9c80*/  F2FP.SATFINITE.E4M3.F32.PACK_AB_MERGE_C R33, RZ, R32, RZ ;  /* 0x00000020ff21723e */ /* 0x001fca00048070ff */
[----:B------:R0:W-:Y:S01]  /*9c90*/  @!P3 STG.E.U8 desc[UR22][R26.64+0x91], R33 ;  /* 0x000091211a00b986 */ /* 0x0001e2000c101116 */
[----:B------:R-:W-:Y:S05]  /*9ca0*/  @P4 BRA `(.L_x_195) ;  /* 0x0000000000044947 */ /* 0x000fea0003800000 */
[----:B------:R0:W5:Y:S02]  /*9cb0*/  LDG.E.U8 R23, desc[UR22][R28.64+0x98] ;  /* 0x000098161c177981 */ /* 0x000164000c1e1100 */
.L_x_195:
[----:B------:R-:W-:Y:S05]  /*9cc0*/  BSYNC B1 ;  /* 0x0000000000017941 */ /* 0x000fea0003800000 */
.L_x_194:
        /* <DEDUP_REMOVED lines=8> */
[----:B------:R-:W-:-:S05]  /*9d50*/  F2FP.SATFINITE.E4M3.F32.PACK_AB_MERGE_C R23, RZ, R23, RZ ;  /* 0x00000017ff17723e */ /* 0x000fca00048070ff */
[----:B------:R0:W-:Y:S01]  /*9d60*/  @!P4 STG.E.U8 desc[UR22][R24.64+0x98], R23 ;  /* 0x000098171800c986 */ /* 0x0001e2000c101116 */
[----:B------:R-:W-:Y:S05]  /*9d70*/  @P3 BRA `(.L_x_197) ;  /* 0x0000000000043947 */ /* 0x000fea0003800000 */
[----:B------:R0:W5:Y:S02]  /*9d80*/  LDG.E.U8 R22, desc[UR22][R28.64+0x99] ;  /* 0x000099161c167981 */ /* 0x000164000c1e1100 */
.L_x_197:
[----:B------:R-:W-:Y:S05]  /*9d90*/  BSYNC B1 ;  /* 0x0000000000017941 */ /* 0x000fea0003800000 */
.L_x_196:
        /* <DEDUP_REMOVED lines=12> */
.L_x_199:
[----:B------:R-:W-:Y:S05]  /*9e60*/  BSYNC B1 ;  /* 0x0000000000017941 */ /* 0x000fea0003800000 */
.L_x_198:
        /* <DEDUP_REMOVED lines=12> */
.L_x_201:
[----:B------:R-:W-:Y:S05]  /*9f30*/  BSYNC B1 ;  /* 0x0000000000017941 */ /* 0x000fea0003800000 */
.L_x_200:
        /* <DEDUP_REMOVED lines=12> */
.L_x_203:
[----:B------:R-:W-:Y:S05]  /*a000*/  BSYNC B1 ;  /* 0x0000000000017941 */ /* 0x000fea0003800000 */
.L_x_202:
        /* <DEDUP_REMOVED lines=12> */
.L_x_205:
[----:B------:R-:W-:Y:S05]  /*a0d0*/  BSYNC B1 ;  /* 0x0000000000017941 */ /* 0x000fea0003800000 */
.L_x_204:
        /* <DEDUP_REMOVED lines=12> */
.L_x_207:
[----:B------:R-:W-:Y:S05]  /*a1a0*/  BSYNC B1 ;  /* 0x0000000000017941 */ /* 0x000fea0003800000 */
.L_x_206:
        /* <DEDUP_REMOVED lines=12> */
.L_x_209:
[----:B------:R-:W-:Y:S05]  /*a270*/  BSYNC B1 ;  /* 0x0000000000017941 */ /* 0x000fea0003800000 */
.L_x_208:
        /* <DEDUP_REMOVED lines=12> */
.L_x_211:
[----:B------:R-:W-:Y:S05]  /*a340*/  BSYNC B1 ;  /* 0x0000000000017941 */ /* 0x000fea0003800000 */
.L_x_210:
        /* <DEDUP_REMOVED lines=12> */
.L_x_213:
[----:B------:R-:W-:Y:S05]  /*a410*/  BSYNC B1 ;  /* 0x0000000000017941 */ /* 0x000fea0003800000 */
.L_x_212:
        /* <DEDUP_REMOVED lines=12> */
.L_x_215:
[----:B------:R-:W-:Y:S05]  /*a4e0*/  BSYNC B1 ;  /* 0x0000000000017941 */ /* 0x000fea0003800000 */
.L_x_214:
        /* <DEDUP_REMOVED lines=12> */
.L_x_217:
[----:B------:R-:W-:Y:S05]  /*a5b0*/  BSYNC B1 ;  /* 0x0000000000017941 */ /* 0x000fea0003800000 */
.L_x_216:
        /* <DEDUP_REMOVED lines=12> */
.L_x_219:
[----:B------:R-:W-:Y:S05]  /*a680*/  BSYNC B1 ;  /* 0x0000000000017941 */ /* 0x000fea0003800000 */
.L_x_218:
        /* <DEDUP_REMOVED lines=12> */
.L_x_221:
[----:B------:R-:W-:Y:S05]  /*a750*/  BSYNC B1 ;  /* 0x0000000000017941 */ /* 0x000fea0003800000 */
.L_x_220:
        /* <DEDUP_REMOVED lines=12> */
.L_x_223:
[----:B------:R-:W-:Y:S05]  /*a820*/  BSYNC B1 ;  /* 0x0000000000017941 */ /* 0x000fea0003800000 */
.L_x_222:
        /* <DEDUP_REMOVED lines=12> */
.L_x_225:
[----:B------:R-:W-:Y:S05]  /*a8f0*/  BSYNC B1 ;  /* 0x0000000000017941 */ /* 0x000fea0003800000 */
.L_x_224:
        /* <DEDUP_REMOVED lines=12> */
.L_x_227:
[----:B------:R-:W-:Y:S05]  /*a9c0*/  BSYNC B1 ;  /* 0x0000000000017941 */ /* 0x000fea0003800000 */
.L_x_226:
        /* <DEDUP_REMOVED lines=12> */
.L_x_229:
[----:B------:R-:W-:Y:S05]  /*aa90*/  BSYNC B1 ;  /* 0x0000000000017941 */ /* 0x000fea0003800000 */
.L_x_228:
        /* <DEDUP_REMOVED lines=12> */
.L_x_231:
[----:B------:R-:W-:Y:S05]  /*ab60*/  BSYNC B1 ;  /* 0x0000000000017941 */ /* 0x000fea0003800000 */
.L_x_230:
        /* <DEDUP_REMOVED lines=12> */
.L_x_233:
[----:B------:R-:W-:Y:S05]  /*ac30*/  BSYNC B1 ;  /* 0x0000000000017941 */ /* 0x000fea0003800000 */
.L_x_232:
        /* <DEDUP_REMOVED lines=12> */
.L_x_235:
[----:B------:R-:W-:Y:S05]  /*ad00*/  BSYNC B1 ;  /* 0x0000000000017941 */ /* 0x000fea0003800000 */
.L_x_234:
        /* <DEDUP_REMOVED lines=12> */
.L_x_237:
[----:B------:R-:W-:Y:S05]  /*add0*/  BSYNC B1 ;  /* 0x0000000000017941 */ /* 0x000fea0003800000 */
.L_x_236:
[----:B-----5:R-:W-:Y:S01]  /*ade0*/  LOP3.LUT R2, R2, 0xff, RZ, 0xc0, !PT ;  /* 0x000000ff02027812 */ /* 0x020fe200078ec0ff */
[----:B------:R-:W-:Y:S01]  /*adf0*/  BSSY B1, `(.L_x_238) ;  /* 0x000000b000017945 */ /* 0x000fe20003800000 */
[----:B------:R-:W-:Y:S02]  /*ae00*/  ISETP.LT.OR P4, PT, R34, 0xc1, !P1 ;  /* 0x000000c12200780c */ /* 0x000fe40004f81670 */
[----:B------:R-:W-:-:S05]  /*ae10*/  F2FP.F16.E4M3.UNPACK_B R2, R2 ;  /* 0x00000002ff02723e */ /* 0x000fca00020006ff */
[----:B------:R-:W-:-:S05]  /*ae20*/  HADD2.F32 R2, -RZ, R2.H0_H0 ;  /* 0x20000002ff027230 */ /* 0x000fca0000004100 */
[----:B0-----:R-:W-:-:S04]  /*ae30*/  FMUL R3, R2, UR25 ;  /* 0x0000001902037c20 */ /* 0x001fc80008400000 */
[----:B------:R-:W-:Y:S01]  /*ae40*/  FFMA R3, R0, UR24, R3 ;  /* 0x0000001800037c23 */ /* 0x000fe20008000003 */
[----:B------:R-:W-:-:S04]  /*ae50*/  PRMT R0, RZ, 0x7610, R0 ;  /* 0x00007610ff007816 */ /* 0x000fc80000000000 */
[----:B------:R-:W-:-:S05]  /*ae60*/  F2FP.SATFINITE.E4M3.F32.PACK_AB_MERGE_C R3, RZ, R3, RZ ;  /* 0x00000003ff03723e */ /* 0x000fca00048070ff */
[----:B------:R0:W-:Y:S01]  /*ae70*/  @!P3 STG.E.U8 desc[UR22][R24.64+0xc1], R3 ;  /* 0x0000c1031800b986 */ /* 0x0001e2000c101116 */
[----:B------:R-:W-:Y:S05]  /*ae80*/  @P4 BRA `(.L_x_239) ;  /* 0x0000000000044947 */ /* 0x000fea0003800000 */
[----:B------:R0:W5:Y:S02]  /*ae90*/  LDG.E.U8 R0, desc[UR22][R30.64+0xc0] ;  /* 0x0000c0161e007981 */ /* 0x000164000c1e1100 */
.L_x_239:
[----:B------:R-:W-:Y:S05]  /*aea0*/  BSYNC B1 ;  /* 0x0000000000017941 */ /* 0x000fea0003800000 */
.L_x_238:
[----:B------:R-:W2:Y:S01]  /*aeb0*/  LDL.LU R2, [R1] ;  /* 0x0000000001027983 */ /* 0x000ea20000300800 */
[----:B-----5:R-:W-:Y:S01]  /*aec0*/  LOP3.LUT R0, R0, 0xff, RZ, 0xc0, !PT ;  /* 0x000000ff00007812 */ /* 0x020fe200078ec0ff */
[----:B------:R-:W-:Y:S01]  /*aed0*/  BSSY B1, `(.L_x_240) ;  /* 0x000000b000017945 */ /* 0x000fe20003800000 */
[----:B------:R-:W-:Y:S02]  /*aee0*/  ISETP.LT.OR P3, PT, R34, 0xc2, !P1 ;  /* 0x000000c22200780c */ /* 0x000fe40004f61670 */
[----:B------:R-:W-:-:S05]  /*aef0*/  F2FP.F16.E4M3.UNPACK_B R0, R0 ;  /* 0x00000000ff00723e */ /* 0x000fca00020006ff */
[----:B------:R-:W-:-:S05]  /*af00*/  HADD2.F32 R0, -RZ, R0.H0_H0 ;  /* 0x20000000ff007230 */ /* 0x000fca0000004100 */
[----:B------:R-:W-:-:S04]  /*af10*/  FMUL R0, R0, UR25 ;  /* 0x0000001900007c20 */ /* 0x000fc80008400000 */
[----:B--2---:R-:W-:-:S05]  /*af20*/  FFMA R0, R2, UR24, R0 ;  /* 0x0000001802007c23 */ /* 0x004fca0008000000 */
[----:B0-----:R-:W-:Y:S02]  /*af30*/  F2FP.SATFINITE.E4M3.F32.PACK_AB_MERGE_C R3, RZ, R0, RZ ;  /* 0x00000000ff03723e */ /* 0x001fe400048070ff */
[----:B------:R-:W-:-:S03]  /*af40*/  PRMT R0, RZ, 0x7610, R0 ;  /* 0x00007610ff007816 */ /* 0x000fc60000000000 */
[----:B------:R0:W-:Y:S01]  /*af50*/  @!P4 STG.E.U8 desc[UR22][R26.64+0xc0], R3 ;  /* 0x0000c0031a00c986 */ /* 0x0001e2000c101116 */
[----:B------:R-:W-:Y:S05]  /*af60*/  @P3 BRA `(.L_x_241) ;  /* 0x0000000000043947 */ /* 0x000fea0003800000 */
[----:B------:R2:W5:Y:S02]  /*af70*/  LDG.E.U8 R0, desc[UR22][R30.64+0xc1] ;  /* 0x0000c1161e007981 */ /* 0x000564000c1e1100 */
.L_x_241:
[----:B------:R-:W-:Y:S05]  /*af80*/  BSYNC B1 ;  /* 0x0000000000017941 */ /* 0x000fea0003800000 */
.L_x_240:
[----:B------:R-:W3:Y:S01]  /*af90*/  LDL.LU R2, [R1+0x4] ;  /* 0x0000040001027983 */ /* 0x000ee20000300800 */
[----:B-----5:R-:W-:Y:S01]  /*afa0*/  LOP3.LUT R0, R0, 0xff, RZ, 0xc0, !PT ;  /* 0x000000ff00007812 */ /* 0x020fe200078ec0ff */
[----:B------:R-:W-:Y:S01]  /*afb0*/  BSSY B1, `(.L_x_242) ;  /* 0x000000b000017945 */ /* 0x000fe20003800000 */
[----:B------:R-:W-:Y:S02]  /*afc0*/  ISETP.LT.OR P4, PT, R34, 0xc9, !P0 ;  /* 0x000000c92200780c */ /* 0x000fe40004781670 */
[----:B------:R-:W-:-:S05]  /*afd0*/  F2FP.F16.E4M3.UNPACK_B R0, R0 ;  /* 0x00000000ff00723e */ /* 0x000fca00020006ff */
[----:B------:R-:W-:-:S05]  /*afe0*/  HADD2.F32 R0, -RZ, R0.H0_H0 ;  /* 0x20000000ff007230 */ /* 0x000fca0000004100 */
[----:B------:R-:W-:-:S04]  /*aff0*/  FMUL R0, R0, UR25 ;  /* 0x0000001900007c20 */ /* 0x000fc80008400000 */
[----:B---3--:R-:W-:-:S05]  /*b000*/  FFMA R0, R2, UR24, R0 ;  /* 0x0000001802007c23 */ /* 0x008fca0008000000 */
[----:B0-----:R-:W-:Y:S02]  /*b010*/  F2FP.SATFINITE.E4M3.F32.PACK_AB_MERGE_C R3, RZ, R0, RZ ;  /* 0x00000000ff03723e */ /* 0x001fe400048070ff */
[----:B------:R-:W-:-:S03]  /*b020*/  PRMT R0, RZ, 0x7610, R0 ;  /* 0x00007610ff007816 */ /* 0x000fc60000000000 */
[----:B------:R0:W-:Y:S01]  /*b030*/  @!P3 STG.E.U8 desc[UR22][R26.64+0xc1], R3 ;  /* 0x0000c1031a00b986 */ /* 0x0001e2000c101116 */
[----:B------:R-:W-:Y:S05]  /*b040*/  @P4 BRA `(.L_x_243) ;  /* 0x0000000000044947 */ /* 0x000fea0003800000 */
[----:B------:R3:W5:Y:S02]  /*b050*/  LDG.E.U8 R0, desc[UR22][R28.64+0xc8] ;  /* 0x0000c8161c007981 */ /* 0x000764000c1e1100 */
.L_x_243:
[----:B------:R-:W-:Y:S05]  /*b060*/  BSYNC B1 ;  /* 0x0000000000017941 */ /* 0x000fea0003800000 */
.L_x_242:
[----:B------:R-:W2:Y:S01]  /*b070*/  LDL.LU R2, [R1+0x8] ;  /* 0x0000080001027983 */ /* 0x000ea20000300800 */
        /* <DEDUP_REMOVED lines=12> */
.L_x_245:
[----:B------:R-:W-:Y:S05]  /*b140*/  BSYNC B1 ;  /* 0x0000000000017941 */ /* 0x000fea0003800000 */
.L_x_244:
        /* <DEDUP_REMOVED lines=13> */
.L_x_247:
[----:B------:R-:W-:Y:S05]  /*b220*/  BSYNC B1 ;  /* 0x0000000000017941 */ /* 0x000fea0003800000 */
.L_x_246:
        /* <DEDUP_REMOVED lines=13> */
.L_x_249:
[----:B------:R-:W-:Y:S05]  /*b300*/  BSYNC B1 ;  /* 0x0000000000017941 */ /* 0x000fea0003800000 */
.L_x_248:
        /* <DEDUP_REMOVED lines=13> */
.L_x_251:
[----:B------:R-:W-:Y:S05]  /*b3e0*/  BSYNC B1 ;  /* 0x0000000000017941 */ /* 0x000fea0003800000 */
.L_x_250:
        /* <DEDUP_REMOVED lines=13> */
.L_x_253:
[----:B------:R-:W-:Y:S05]  /*b4c0*/  BSYNC B1 ;  /* 0x0000000000017941 */ /* 0x000fea0003800000 */
.L_x_252:
        /* <DEDUP_REMOVED lines=13> */
.L_x_255:
[----:B------:R-:W-:Y:S05]  /*b5a0*/  BSYNC B1 ;  /* 0x0000000000017941 */ /* 0x000fea0003800000 */
.L_x_254:
        /* <DEDUP_REMOVED lines=13> */
.L_x_257:
[----:B------:R-:W-:Y:S05]  /*b680*/  BSYNC B1 ;  /* 0x0000000000017941 */ /* 0x000fea0003800000 */
.L_x_256:
        /* <DEDUP_REMOVED lines=13> */
.L_x_259:
[----:B------:R-:W-:Y:S05]  /*b760*/  BSYNC B1 ;  /* 0x0000000000017941 */ /* 0x000fea0003800000 */
.L_x_258:
        /* <DEDUP_REMOVED lines=13> */
.L_x_261:
[----:B------:R-:W-:Y:S05]  /*b840*/  BSYNC B1 ;  /* 0x0000000000017941 */ /* 0x000fea0003800000 */
.L_x_260:
        /* <DEDUP_REMOVED lines=13> */
.L_x_263:
[----:B------:R-:W-:Y:S05]  /*b920*/  BSYNC B1 ;  /* 0x0000000000017941 */ /* 0x000fea0003800000 */
.L_x_262:
        /* <DEDUP_REMOVED lines=13> */
.L_x_265:
[----:B------:R-:W-:Y:S05]  /*ba00*/  BSYNC B1 ;  /* 0x0000000000017941 */ /* 0x000fea0003800000 */
.L_x_264:
        /* <DEDUP_REMOVED lines=13> */
.L_x_267:
[----:B------:R-:W-:Y:S05]  /*bae0*/  BSYNC B1 ;  /* 0x0000000000017941 */ /* 0x000fea0003800000 */
.L_x_266:
        /* <DEDUP_REMOVED lines=13> */
.L_x_269:
[----:B------:R-:W-:Y:S05]  /*bbc0*/  BSYNC B1 ;  /* 0x0000000000017941 */ /* 0x000fea0003800000 */
.L_x_268:
        /* <DEDUP_REMOVED lines=13> */
.L_x_271:
[----:B------:R-:W-:Y:S05]  /*bca0*/  BSYNC B1 ;  /* 0x0000000000017941 */ /* 0x000fea0003800000 */
.L_x_270:
        /* <DEDUP_REMOVED lines=13> */
.L_x_273:
[----:B------:R-:W-:Y:S05]  /*bd80*/  BSYNC B1 ;  /* 0x0000000000017941 */ /* 0x000fea0003800000 */
.L_x_272:
        /* <DEDUP_REMOVED lines=13> */
.L_x_275:
[----:B------:R-:W-:Y:S05]  /*be60*/  BSYNC B1 ;  /* 0x0000000000017941 */ /* 0x000fea0003800000 */
.L_x_274:
        /* <DEDUP_REMOVED lines=13> */
.L_x_277:
[----:B------:R-:W-:Y:S05]  /*bf40*/  BSYNC B1 ;  /* 0x0000000000017941 */ /* 0x000fea0003800000 */
.L_x_276:
        /* <DEDUP_REMOVED lines=13> */
.L_x_279:
[----:B------:R-:W-:Y:S05]  /*c020*/  BSYNC B1 ;  /* 0x0000000000017941 */ /* 0x000fea0003800000 */
.L_x_278:
        /* <DEDUP_REMOVED lines=13> */
.L_x_281:
[----:B------:R-:W-:Y:S05]  /*c100*/  BSYNC B1 ;  /* 0x0000000000017941 */ /* 0x000fea0003800000 */
.L_x_280:
        /* <DEDUP_REMOVED lines=13> */
.L_x_283:
[----:B------:R-:W-:Y:S05]  /*c1e0*/  BSYNC B1 ;  /* 0x0000000000017941 */ /* 0x000fea0003800000 */
.L_x_282:
        /* <DEDUP_REMOVED lines=13> */
.L_x_285:
[----:B------:R-:W-:Y:S05]  /*c2c0*/  BSYNC B1 ;  /* 0x0000000000017941 */ /* 0x000fea0003800000 */
.L_x_284:
        /* <DEDUP_REMOVED lines=13> */
.L_x_287:
[----:B------:R-:W-:Y:S05]  /*c3a0*/  BSYNC B1 ;  /* 0x0000000000017941 */ /* 0x000fea0003800000 */
.L_x_286:
        /* <DEDUP_REMOVED lines=13> */
.L_x_289:
[----:B------:R-:W-:Y:S05]  /*c480*/  BSYNC B1 ;  /* 0x0000000000017941 */ /* 0x000fea0003800000 */
.L_x_288:
        /* <DEDUP_REMOVED lines=13> */
.L_x_291:
[----:B------:R-:W-:Y:S05]  /*c560*/  BSYNC B1 ;  /* 0x0000000000017941 */ /* 0x000fea0003800000 */
.L_x_290:
        /* <DEDUP_REMOVED lines=13> */
.L_x_293:
[----:B------:R-:W-:Y:S05]  /*c640*/  BSYNC B1 ;  /* 0x0000000000017941 */ /* 0x000fea0003800000 */
.L_x_292:
        /* <DEDUP_REMOVED lines=13> */
.L_x_295:
[----:B------:R-:W-:Y:S05]  /*c720*/  BSYNC B1 ;  /* 0x0000000000017941 */ /* 0x000fea0003800000 */
.L_x_294:
        /* <DEDUP_REMOVED lines=13> */
.L_x_297:
[----:B------:R-:W-:Y:S05]  /*c800*/  BSYNC B1 ;  /* 0x0000000000017941 */ /* 0x000fea0003800000 */
.L_x_296:
[----:B------:R-:W-:Y:S05]  /*c810*/  @P1 BRA `(.L_x_298) ;  /* 0x0000002000a41947 */ /* 0x000fea0003800000 */
[----:B------:R-:W2:Y:S01]  /*c820*/  LDL.LU R2, [R1+0x74] ;  /* 0x0000740001027983 */ /* 0x000ea20000300800 */
[----:B-----5:R-:W-:-:S04]  /*c830*/  LOP3.LUT R0, R0, 0xff, RZ, 0xc0, !PT ;  /* 0x000000ff00007812 */ /* 0x020fc800078ec0ff */
[----:B------:R-:W-:-:S05]  /*c840*/  F2FP.F16.E4M3.UNPACK_B R0, R0 ;  /* 0x00000000ff00723e */ /* 0x000fca00020006ff */
[----:B------:R-:W-:-:S05]  /*c850*/  HADD2.F32 R0, -RZ, R0.H0_H0 ;  /* 0x20000000ff007230 */ /* 0x000fca0000004100 */
[----:B------:R-:W-:-:S04]  /*c860*/  FMUL R0, R0, UR25 ;  /* 0x0000001900007c20 */ /* 0x000fc80008400000 */
[----:B--2---:R-:W-:-:S05]  /*c870*/  FFMA R0, R2, UR24, R0 ;  /* 0x0000001802007c23 */ /* 0x004fca0008000000 */
[----:B0-----:R-:W-:-:S05]  /*c880*/  F2FP.SATFINITE.E4M3.F32.PACK_AB_MERGE_C R3, RZ, R0, RZ ;  /* 0x00000000ff03723e */ /* 0x001fca00048070ff */
[----:B------:R0:W-:Y:S01]  /*c890*/  STG.E.U8 desc[UR22][R26.64+0xf9], R3 ;  /* 0x0000f9031a007986 */ /* 0x0001e2000c101116 */
[----:B------:R-:W-:Y:S05]  /*c8a0*/  BRA `(.L_x_298) ;  /* 0x0000002000807947 */ /* 0x000fea0003800000 */
.L_x_41:
[C---:B------:R-:W-:Y:S01]  /*c8b0*/  ISETP.GE.AND P1, PT, R39.reuse, 0x1, PT ;  /* 0x000000012700780c */ /* 0x040fe20003f26270 */
[----:B------:R-:W-:Y:S01]  /*c8c0*/  FMUL R226, R226, UR24 ;  /* 0x00000018e2e27c20 */ /* 0x000fe20008400000 */
[----:B------:R-:W2:Y:S01]  /*c8d0*/  LDL.LU R227, [R1+0x10] ;  /* 0x0000100001e37983 */ /* 0x000ea20000300800 */
[----:B------:R-:W-:Y:S01]  /*c8e0*/  ISETP.GE.AND P0, PT, R39, 0x9, PT ;  /* 0x000000092700780c */ /* 0x000fe20003f06270 */
[----:B------:R-:W-:Y:S01]  /*c8f0*/  FMUL R225, R225, UR24 ;  /* 0x00000018e1e17c20 */ /* 0x000fe20008400000 */
[C---:B------:R-:W-:Y:S02]  /*c900*/  ISETP.LT.OR P4, PT, R34.reuse, 0x1, !P1 ;  /* 0x000000012200780c */ /* 0x040fe40004f81670 */
[C---:B------:R-:W-:Y:S02]  /*c910*/  ISETP.LT.OR P5, PT, R34.reuse, 0x2, !P1 ;  /* 0x000000022200780c */ /* 0x040fe40004fa1670 */
[----:B------:R-:W-:Y:S02]  /*c920*/  F2FP.SATFINITE.E4M3.F32.PACK_AB_MERGE_C R29, RZ, R226, RZ ;  /* 0x000000e2ff1d723e */ /* 0x000fe400048070ff */
[----:B------:R-:W-:Y:S01]  /*c930*/  ISETP.LT.OR P3, PT, R34, 0x1, !P0 ;  /* 0x000000012200780c */ /* 0x000fe20004761670 */
[----:B------:R-:W-:Y:S01]  /*c940*/  FMUL R224, R224, UR24 ;  /* 0x00000018e0e07c20 */ /* 0x000fe20008400000 */
[----:B------:R-:W-:Y:S01]  /*c950*/  ISETP.LT.OR P6, PT, R34, 0xa, !P1 ;  /* 0x0000000a2200780c */ /* 0x000fe20004fc1670 */
[----:B------:R-:W-:Y:S01]  /*c960*/  FMUL R223, R223, UR24 ;  /* 0x00000018dfdf7c20 */ /* 0x000fe20008400000 */
[----:B------:R-:W-:Y:S01]  /*c970*/  F2FP.SATFINITE.E4M3.F32.PACK_AB_MERGE_C R225, RZ, R225, RZ ;  /* 0x000000e1ffe1723e */ /* 0x000fe200048070ff */
[----:B------:R-:W-:Y:S01]  /*c980*/  FMUL R221, R221, UR24 ;  /* 0x00000018dddd7c20 */ /* 0x000fe20008400000 */
[----:B------:R-:W-:Y:S01]  /*c990*/  FMUL R222, R222, UR24 ;  /* 0x00000018dede7c20 */ /* 0x000fe20008400000 */
[----:B------:R0:W-:Y:S01]  /*c9a0*/  @!P4 STG.E.U8 desc[UR22][R24.64], R29 ;  /* 0x0000001d1800c986 */ /* 0x0001e2000c101116 */
[----:B------:R-:W-:-:S02]  /*c9b0*/  ISETP.LT.OR P4, PT, R34, 0x2, !P0 ;  /* 0x000000022200780c */ /* 0x000fc40004781670 */
[----:B------:R-:W-:Y:S01]  /*c9c0*/  F2FP.SATFINITE.E4M3.F32.PACK_AB_MERGE_C R31, RZ, R224, RZ ;  /* 0x000000e0ff1f723e */ /* 0x000fe200048070ff */
[----:B------:R3:W-:Y:S01]  /*c9d0*/  @!P5 STG.E.U8 desc[UR22][R24.64+0x1], R225 ;  /* 0x000001e11800d986 */ /* 0x0007e2000c101116 */
[----:B------:R-:W-:Y:S02]  /*c9e0*/  ISETP.LT.OR P5, PT, R34, 0x9, !P1 ;  /* 0x000000092200780c */ /* 0x000fe40004fa1670 */
[----:B------:R-:W-:Y:S01]  /*c9f0*/  F2FP.SATFINITE.E4M3.F32.PACK_AB_MERGE_C R223, RZ, R223, RZ ;  /* 0x000000dfffdf723e */ /* 0x000fe200048070ff */
[----:B------:R-:W-:Y:S01]  /*ca00*/  FMUL R220, R220, UR24 ;  /* 0x00000018dcdc7c20 */ /* 0x000fe20008400000 */
[----:B------:R-:W-:Y:S01]  /*ca10*/  F2FP.SATFINITE.E4M3.F32.PACK_AB_MERGE_C R221, RZ, R221, RZ ;  /* 0x000000ddffdd723e */ /* 0x000fe200048070ff */
[----:B------:R-:W-:Y:S01]  /*ca20*/  @!P3 STG.E.U8 desc[UR22][R26.64], R31 ;  /* 0x0000001f1a00b986 */ /* 0x000fe2000c101116 */
[----:B------:R-:W-:-:S03]  /*ca30*/  ISETP.LT.OR P3, PT, R34, 0x9, !P0 ;  /* 0x000000092200780c */ /* 0x000fc60004761670 */
[----:B------:R-:W-:Y:S01]  /*ca40*/  @!P4 STG.E.U8 desc[UR22][R26.64+0x1], R223 ;  /* 0x000001df1a00c986 */ /* 0x000fe2000c101116 */
[----:B------:R-:W-:-:S03]  /*ca50*/  ISETP.LT.OR P4, PT, R34, 0xa, !P0 ;  /* 0x0000000a2200780c */ /* 0x000fc60004781670 */
[----:B------:R-:W-:Y:S01]  /*ca60*/  @!P6 STG.E.U8 desc[UR22][R24.64+0x9], R221 ;  /* 0x000009dd1800e986 */ /* 0x000fe2000c101116 */
[C---:B------:R-:W-:Y:S01]  /*ca70*/  ISETP.LT.OR P6, PT, R34.reuse, 0x12, !P1 ;  /* 0x000000122200780c */ /* 0x040fe20004fc1670 */
[----:B------:R-:W-:Y:S01]  /*ca80*/  FMUL R219, R219, UR24 ;  /* 0x00000018dbdb7c20 */ /* 0x000fe20008400000 */
[----:B0-----:R-:W-:Y:S01]  /*ca90*/  F2FP.SATFINITE.E4M3.F32.PACK_AB_MERGE_C R29, RZ, R222, RZ ;  /* 0x000000deff1d723e */ /* 0x001fe200048070ff */
[----:B------:R-:W-:Y:S01]  /*caa0*/  FMUL R217, R217, UR24 ;  /* 0x00000018d9d97c20 */ /* 0x000fe20008400000 */
[----:B------:R-:W4:Y:S01]  /*cab0*/  LDL.LU R226, [R1+0xc] ;  /* 0x00000c0001e27983 */ /* 0x000f220000300800 */
[----:B------:R-:W-:Y:S02]  /*cac0*/  F2FP.SATFINITE.E4M3.F32.PACK_AB_MERGE_C R33, RZ, R220, RZ ;  /* 0x000000dcff21723e */ /* 0x000fe400048070ff */
[----:B------:R-:W-:Y:S01]  /*cad0*/  F2FP.SATFINITE.E4M3.F32.PACK_AB_MERGE_C R219, RZ, R219, RZ ;  /* 0x000000dbffdb723e */ /* 0x000fe200048070ff */
[----:B------:R0:W-:Y:S01]  /*cae0*/  @!P5 STG.E.U8 desc[UR22][R24.64+0x8], R29 ;  /* 0x0000081d1800d986 */ /* 0x0001e2000c101116 */
[----:B------:R-:W-:-:S02]  /*caf0*/  ISETP.LT.OR P5, PT, R34, 0x11, !P1 ;  /* 0x000000112200780c */ /* 0x000fc40004fa1670 */
[----:B------:R-:W-:Y:S01]  /*cb00*/  F2FP.SATFINITE.E4M3.F32.PACK_AB_MERGE_C R217, RZ, R217, RZ ;  /* 0x000000d9ffd9723e */ /* 0x000fe200048070ff */
[----:B---3--:R-:W3:Y:S01]  /*cb10*/  LDL.LU R225, [R1+0x8] ;  /* 0x0000080001e17983 */ /* 0x008ee20000300800 */
[----:B------:R-:W-:-:S03]  /*cb20*/  FMUL R218, R218, UR24 ;  /* 0x00000018dada7c20 */ /* 0x000fc60008400000 */
[----:B------:R-:W4:Y:S04]  /*cb30*/  LDL.LU R224, [R1+0x4] ;  /* 0x0000040001e07983 */ /* 0x000f280000300800 */
[----:B------:R-:W3:Y:S01]  /*cb40*/  LDL.LU R222, [R1] ;  /* 0x0000000001de7983 */ /* 0x000ee20000300800 */
[----:B0-----:R-:W-:Y:S01]  /*cb50*/  F2FP.SATFINITE.E4M3.F32.PACK_AB_MERGE_C R29, RZ, R218, RZ ;  /* 0x000000daff1d723e */ /* 0x001fe200048070ff */
[----:B------:R-:W-:Y:S01]  /*cb60*/  FMUL R216, R216, UR24 ;  /* 0x00000018d8d87c20 */ /* 0x000fe20008400000 */
[----:B------:R-:W-:Y:S01]  /*cb70*/  FMUL R215, R215, UR24 ;  /* 0x00000018d7d77c20 */ /* 0x000fe20008400000 */
[----:B------:R0:W-:Y:S01]  /*cb80*/  @!P3 STG.E.U8 desc[UR22][R26.64+0x8], R33 ;  /* 0x000008211a00b986 */ /* 0x0001e2000c101116 */
[C---:B------:R-:W-:Y:S01]  /*cb90*/  ISETP.LT.OR P3, PT, R34.reuse, 0x11, !P0 ;  /* 0x000000112200780c */ /* 0x040fe20004761670 */
[----:B------:R-:W-:Y:S01]  /*cba0*/  FMUL R213, R213, UR24 ;  /* 0x00000018d5d57c20 */ /* 0x000fe20008400000 */
[----:B------:R-:W-:Y:S01]  /*cbb0*/  F2FP.SATFINITE.E4M3.F32.PACK_AB_MERGE_C R31, RZ, R216, RZ ;  /* 0x000000d8ff1f723e */ /* 0x000fe200048070ff */
[----:B------:R-:W-:Y:S01]  /*cbc0*/  @!P4 STG.E.U8 desc[UR22][R26.64+0x9], R219 ;  /* 0x000009db1a00c986 */ /* 0x000fe2000c101116 */
[----:B------:R-:W-:Y:S01]  /*cbd0*/  ISETP.LT.OR P4, PT, R34, 0x12, !P0 ;  /* 0x000000122200780c */ /* 0x000fe20004781670 */
[----:B------:R-:W-:Y:S01]  /*cbe0*/  FMUL R214, R214, UR24 ;  /* 0x00000018d6d67c20 */ /* 0x000fe20008400000 */
[----:B------:R-:W-:Y:S01]  /*cbf0*/  F2FP.SATFINITE.E4M3.F32.PACK_AB_MERGE_C R215, RZ, R215, RZ ;  /* 0x000000d7ffd7723e */ /* 0x000fe200048070ff */
[----:B------:R-:W-:Y:S01]  /*cc00*/  @!P6 STG.E.U8 desc[UR22][R24.64+0x11], R217 ;  /* 0x000011d91800e986 */ /* 0x000fe2000c101116 */
[----:B------:R-:W-:Y:S01]  /*cc10*/  ISETP.LT.OR P6, PT, R34, 0x1a, !P1 ;  /* 0x0000001a2200780c */ /* 0x000fe20004fc1670 */
[----:B------:R-:W-:Y:S01]  /*cc20*/  FMUL R212, R212, UR24 ;  /* 0x00000018d4d47c20 */ /* 0x000fe20008400000 */
[----:B------:R-:W-:Y:S01]  /*cc30*/  F2FP.SATFINITE.E4M3.F32.PACK_AB_MERGE_C R213, RZ, R213, RZ ;  /* 0x000000d5ffd5723e */ /* 0x000fe200048070ff */
[----:B------:R1:W-:Y:S01]  /*cc40*/  @!P5 STG.E.U8 desc[UR22][R24.64+0x10], R29 ;  /* 0x0000101d1800d986 */ /* 0x0003e2000c101116 */
[C---:B------:R-:W-:Y:S01]  /*cc50*/  ISETP.LT.OR P5, PT, R34.reuse, 0x19, !P1 ;  /* 0x000000192200780c */ /* 0x040fe20004fa1670 */
[----:B------:R-:W-:Y:S01]  /*cc60*/  FMUL R211, R211, UR24 ;  /* 0x00000018d3d37c20 */ /* 0x000fe20008400000 */
[----:B------:R-:W-:Y:S01]  /*cc70*/  FMUL R209, R209, UR24 ;  /* 0x00000018d1d17c20 */ /* 0x000fe20008400000 */
[----:B------:R1:W-:Y:S01]  /*cc80*/  @!P3 STG.E.U8 desc[UR22][R26.64+0x10], R31 ;  /* 0x0000101f1a00b986 */ /* 0x0003e2000c101116 */
[----:B------:R-:W-:Y:S01]  /*cc90*/  ISETP.LT.OR P3, PT, R34, 0x19, !P0 ;  /* 0x000000192200780c */ /* 0x000fe20004761670 */
[----:B------:R-:W-:Y:S01]  /*cca0*/  FMUL R210, R210, UR24 ;  /* 0x00000018d2d27c20 */ /* 0x000fe20008400000 */
[----:B0-----:R-:W-:Y:S01]  /*ccb0*/  F2FP.SATFINITE.E4M3.F32.PACK_AB_MERGE_C R33, RZ, R212, RZ ;  /* 0x000000d4ff21723e */ /* 0x001fe200048070ff */
[----:B------:R-:W-:Y:S01]  /*ccc0*/  @!P4 STG.E.U8 desc[UR22][R26.64+0x11], R215 ;  /* 0x000011d71a00c986 */ /* 0x000fe2000c101116 */
[----:B------:R-:W-:Y:S01]  /*ccd0*/  ISETP.LT.OR P4, PT, R34, 0x1a, !P0 ;  /* 0x0000001a2200780c */ /* 0x000fe20004781670 */
[----:B------:R-:W-:Y:S01]  /*cce0*/  FMUL R208, R208, UR24 ;  /* 0x00000018d0d07c20 */ /* 0x000fe20008400000 */
[----:B------:R-:W-:Y:S01]  /*ccf0*/  F2FP.SATFINITE.E4M3.F32.PACK_AB_MERGE_C R211, RZ, R211, RZ ;  /* 0x000000d3ffd3723e */ /* 0x000fe200048070ff */
[----:B------:R-:W-:Y:S01]  /*cd00*/  @!P6 STG.E.U8 desc[UR22][R24.64+0x19], R213 ;  /* 0x000019d51800e986 */ /* 0x000fe2000c101116 */
[----:B------:R-:W-:Y:S01]  /*cd10*/  ISETP.LT.OR P6, PT, R34, 0x22, !P1 ;  /* 0x000000222200780c */ /* 0x000fe20004fc1670 */
[----:B------:R-:W-:Y:S01]  /*cd20*/  FMUL R207, R207, UR24 ;  /* 0x00000018cfcf7c20 */ /* 0x000fe20008400000 */
[----:B-1----:R-:W-:Y:S01]  /*cd30*/  F2FP.SATFINITE.E4M3.F32.PACK_AB_MERGE_C R29, RZ, R214, RZ ;  /* 0x000000d6ff1d723e */ /* 0x002fe200048070ff */
[----:B------:R-:W-:Y:S01]  /*cd40*/  FMUL R205, R205, UR24 ;  /* 0x00000018cdcd7c20 */ /* 0x000fe20008400000 */
[----:B------:R-:W-:Y:S01]  /*cd50*/  F2FP.SATFINITE.E4M3.F32.PACK_AB_MERGE_C R209, RZ, R209, RZ ;  /* 0x000000d1ffd1723e */ /* 0x000fe200048070ff */
[----:B------:R-:W-:Y:S01]  /*cd60*/  FMUL R206, R206, UR24 ;  /* 0x00000018cece7c20 */ /* 0x000fe20008400000 */
[----:B------:R-:W-:Y:S01]  /*cd70*/  F2FP.SATFINITE.E4M3.F32.PACK_AB_MERGE_C R31, RZ, R208, RZ ;  /* 0x000000d0ff1f723e */ /* 0x000fe200048070ff */
[----:B------:R0:W-:Y:S01]  /*cd80*/  @!P5 STG.E.U8 desc[UR22][R24.64+0x18], R29 ;  /* 0x0000181d1800d986 */ /* 0x0001e2000c101116 */
[----:B------:R-:W-:Y:S01]  /*cd90*/  ISETP.LT.OR P5, PT, R34, 0x21, !P1 ;  /* 0x000000212200780c */ /* 0x000fe20004fa1670 */
[----:B------:R-:W-:Y:S01]  /*cda0*/  FMUL R204, R204, UR24 ;  /* 0x00000018cccc7c20 */ /* 0x000fe20008400000 */
[----:B------:R-:W-:Y:S01]  /*cdb0*/  F2FP.SATFINITE.E4M3.F32.PACK_AB_MERGE_C R207, RZ, R207, RZ ;  /* 0x000000cfffcf723e */ /* 0x000fe200048070ff */
[----:B------:R1:W-:Y:S01]  /*cdc0*/  @!P3 STG.E.U8 desc[UR22][R26.64+0x18], R33 ;  /* 0x000018211a00b986 */ /* 0x0003e2000c101116 */
[C---:B------:R-:W-:Y:S01]  /*cdd0*/  ISETP.LT.OR P3, PT, R34.reuse, 0x21, !P0 ;  /* 0x000000212200780c */ /* 0x040fe20004761670 */
[----:B------:R-:W-:Y:S01]  /*cde0*/  FMUL R203, R203, UR24 ;  /* 0x00000018cbcb7c20 */ /* 0x000fe20008400000 */
[----:B------:R-:W-:Y:S01]  /*cdf0*/  F2FP.SATFINITE.E4M3.F32.PACK_AB_MERGE_C R205, RZ, R205, RZ ;  /* 0x000000cdffcd723e */ /* 0x000fe200048070ff */
[----:B------:R-:W-:Y:S01]  /*ce00*/  @!P4 STG.E.U8 desc[UR22][R26.64+0x19], R211 ;  /* 0x000019d31a00c986 */ /* 0x000fe2000c101116 */
[C---:B------:R-:W-:Y:S01]  /*ce10*/  ISETP.LT.OR P4, PT, R34.reuse, 0x22, !P0 ;  /* 0x000000222200780c */ /* 0x040fe20004781670 */
[----:B------:R-:W-:Y:S01]  /*ce20*/  FMUL R201, R201, UR24 ;  /* 0x00000018c9c97c20 */ /* 0x000fe20008400000 */
[----:B------:R-:W-:Y:S01]  /*ce30*/  F2FP.SATFINITE.E4M3.F32.PACK_AB_MERGE_C R203, RZ, R203, RZ ;  /* 0x000000cbffcb723e */ /* 0x000fe200048070ff */
[----:B------:R-:W-:Y:S01]  /*ce40*/  @!P6 STG.E.U8 desc[UR22][R24.64+0x21], R209 ;  /* 0x000021d11800e986 */ /* 0x000fe2000c101116 */
[----:B------:R-:W-:Y:S01]  /*ce50*/  ISETP.LT.OR P6, PT, R34, 0x2a, !P1 ;  /* 0x0000002a2200780c */ /* 0x000fe20004fc1670 */
[----:B------:R-:W-:Y:S01]  /*ce60*/  FMUL R202, R202, UR24 ;  /* 0x00000018caca7c20 */ /* 0x000fe20008400000 */
[----:B0-----:R-:W-:Y:S01]  /*ce70*/  F2FP.SATFINITE.E4M3.F32.PACK_AB_MERGE_C R29, RZ, R210, RZ ;  /* 0x000000d2ff1d723e */ /* 0x001fe200048070ff */
[----:B------:R-:W-:Y:S01]  /*ce80*/  FMUL R200, R200, UR24 ;  /* 0x00000018c8c87c20 */ /* 0x000fe20008400000 */
[----:B-1----:R-:W-:Y:S01]  /*ce90*/  F2FP.SATFINITE.E4M3.F32.PACK_AB_MERGE_C R33, RZ, R204, RZ ;  /* 0x000000ccff21723e */ /* 0x002fe200048070ff */
[----:B------:R-:W-:Y:S01]  /*cea0*/  FMUL R199, R199, UR24 ;  /* 0x00000018c7c77c20 */ /* 0x000fe20008400000 */
[----:B------:R-:W-:Y:S01]  /*ceb0*/  F2FP.SATFINITE.E4M3.F32.PACK_AB_MERGE_C R201, RZ, R201, RZ ;  /* 0x000000c9ffc9723e */ /* 0x000fe200048070ff */
[----:B------:R0:W-:Y:S01]  /*cec0*/  @!P5 STG.E.U8 desc[UR22][R24.64+0x20], R29 ;  /* 0x0000201d1800d986 */ /* 0x0001e2000c101116 */
[C---:B------:R-:W-:Y:S01]  /*ced0*/  ISETP.LT.OR P5, PT, R34.reuse, 0x29, !P1 ;  /* 0x000000292200780c */ /* 0x040fe20004fa1670 */
[----:B------:R-:W-:Y:S01]  /*cee0*/  FMUL R197, R197, UR24 ;  /* 0x00000018c5c57c20 */ /* 0x000fe20008400000 */
[----:B------:R-:W-:Y:S01]  /*cef0*/  F2FP.SATFINITE.E4M3.F32.PACK_AB_MERGE_C R199, RZ, R199, RZ ;  /* 0x000000c7ffc7723e */ /* 0x000fe200048070ff */
[----:B------:R1:W-:Y:S01]  /*cf00*/  @!P3 STG.E.U8 desc[UR22][R26.64+0x20], R31 ;  /* 0x0000201f1a00b986 */ /* 0x0003e2000c101116 */
[----:B------:R-:W-:Y:S01]  /*cf10*/  ISETP.LT.OR P3, PT, R34, 0x29, !P0 ;  /* 0x000000292200780c */ /* 0x000fe20004761670 */
[----:B------:R-:W-:Y:S01]  /*cf20*/  FMUL R198, R198, UR24 ;  /* 0x00000018c6c67c20 */ /* 0x000fe20008400000 */
[----:B------:R-:W-:Y:S01]  /*cf30*/  F2FP.SATFINITE.E4M3.F32.PACK_AB_MERGE_C R197, RZ, R197, RZ ;  /* 0x000000c5ffc5723e */ /* 0x000fe200048070ff */
[----:B------:R-:W-:Y:S01]  /*cf40*/  @!P4 STG.E.U8 desc[UR22][R26.64+0x21], R207 ;  /* 0x000021cf1a00c986 */ /* 0x000fe2000c101116 */
[----:B------:R-:W-:Y:S01]  /*cf50*/  ISETP.LT.OR P4, PT, R34, 0x2a, !P0 ;  /* 0x0000002a2200780c */ /* 0x000fe20004781670 */
[----:B------:R-:W-:Y:S01]  /*cf60*/  FMUL R196, R196, UR24 ;  /* 0x00000018c4c47c20 */ /* 0x000fe20008400000 */
[----:B------:R-:W-:Y:S01]  /*cf70*/  FMUL R195, R195, UR24 ;  /* 0x00000018c3c37c20 */ /* 0x000fe20008400000 */
        /* <DEDUP_REMOVED lines=27> */
[----:B------:R-:W-:Y:S01]  /*d130*/  FMUL R186, R186, UR24 ;  /* 0x00000018baba7c20 */ /* 0x000fe20008400000 */
        /* <DEDUP_REMOVED lines=154> */
[----:B-----5:R-:W-:Y:S01]  /*dae0*/  FMUL R5, R5, UR24 ;  /* 0x0000001805057c20 */ /* 0x020fe20008400000 */
[----:B0-----:R-:W-:Y:S01]  /*daf0*/  F2FP.SATFINITE.E4M3.F32.PACK_AB_MERGE_C R29, RZ, R170, RZ ;  /* 0x000000aaff1d723e */ /* 0x001fe200048070ff */
[----:B------:R-:W-:Y:S01]  /*db00*/  FMUL R0, R0, UR24 ;  /* 0x0000001800007c20 */ /* 0x000fe20008400000 */
[----:B-1----:R-:W-:Y:S01]  /*db10*/  F2FP.SATFINITE.E4M3.F32.PACK_AB_MERGE_C R33, RZ, R164, RZ ;  /* 0x000000a4ff21723e */ /* 0x002fe200048070ff */
[----:B------:R-:W-:Y:S01]  /*db20*/  FMUL R6, R6, UR24 ;  /* 0x0000001806067c20 */ /* 0x000fe20008400000 */
[----:B------:R-:W-:Y:S01]  /*db30*/  F2FP.SATFINITE.E4M3.F32.PACK_AB_MERGE_C R7, RZ, R7, RZ ;  /* 0x00000007ff07723e */ /* 0x000fe200048070ff */
[----:B------:R0:W-:Y:S01]  /*db40*/  @!P5 STG.E.U8 desc[UR22][R24.64+0x70], R29 ;  /* 0x0000701d1800d986 */ /* 0x0001e2000c101116 */
[----:B------:R-:W-:Y:S01]  /*db50*/  ISETP.LT.OR P5, PT, R34, 0x79, !P1 ;  /* 0x000000792200780c */ /* 0x000fe20004fa1670 */
[----:B------:R-:W-:Y:S01]  /*db60*/  FMUL R2, R2, UR24 ;  /* 0x0000001802027c20 */ /* 0x000fe20008400000 */
[----:B------:R-:W-:Y:S01]  /*db70*/  F2FP.SATFINITE.E4M3.F32.PACK_AB_MERGE_C R5, RZ, R5, RZ ;  /* 0x00000005ff05723e */ /* 0x000fe200048070ff */
[----:B------:R1:W-:Y:S01]  /*db80*/  @!P3 STG.E.U8 desc[UR22][R26.64+0x70], R31 ;  /* 0x0000701f1a00b986 */ /* 0x0003e2000c101116 */
[----:B------:R-:W-:Y:S01]  /*db90*/  ISETP.LT.OR P3, PT, R34, 0x79, !P0 ;  /* 0x000000792200780c */ /* 0x000fe20004761670 */
[----:B------:R-:W-:Y:S01]  /*dba0*/  FMUL R3, R3, UR24 ;  /* 0x0000001803037c20 */ /* 0x000fe20008400000 */
[----:B------:R-:W-:Y:S01]  /*dbb0*/  FMUL R4, R4, UR24 ;  /* 0x0000001804047c20 */ /* 0x000fe20008400000 */
[----:B------:R-:W-:Y:S01]  /*dbc0*/  @!P4 STG.E.U8 desc[UR22][R26.64+0x71], R167 ;  /* 0x000071a71a00c986 */ /* 0x000fe2000c101116 */
[----:B------:R-:W-:-:S03]  /*dbd0*/  ISETP.LT.OR P4, PT, R34, 0x7a, !P0 ;  /* 0x0000007a2200780c */ /* 0x000fc60004781670 */
[----:B------:R-:W-:Y:S01]  /*dbe0*/  @!P6 STG.E.U8 desc[UR22][R24.64+0x79], R165 ;  /* 0x000079a51800e986 */ /* 0x000fe2000c101116 */
[----:B------:R-:W-:Y:S02]  /*dbf0*/  ISETP.LT.OR P6, PT, R34, 0x82, !P1 ;  /* 0x000000822200780c */ /* 0x000fe40004fc1670 */
[----:B0-----:R-:W-:Y:S01]  /*dc00*/  F2FP.SATFINITE.E4M3.F32.PACK_AB_MERGE_C R29, RZ, R166, RZ ;  /* 0x000000a6ff1d723e */ /* 0x001fe200048070ff */
[----:B------:R-:W4:Y:S01]  /*dc10*/  LDL.LU R220, [R1+0x14] ;  /* 0x0000140001dc7983 */ /* 0x000f220000300800 */
[----:B-1----:R-:W-:-:S03]  /*dc20*/  F2FP.SATFINITE.E4M3.F32.PACK_AB_MERGE_C R31, RZ, R160, RZ ;  /* 0x000000a0ff1f723e */ /* 0x002fc600048070ff */
[----:B------:R0:W-:Y:S01]  /*dc30*/  @!P5 STG.E.U8 desc[UR22][R24.64+0x78], R29 ;  /* 0x0000781d1800d986 */ /* 0x0001e2000c101116 */
[----:B------:R-:W-:-:S03]  /*dc40*/  ISETP.LT.OR P5, PT, R34, 0x81, !P1 ;  /* 0x000000812200780c */ /* 0x000fc60004fa1670 */
[----:B------:R1:W-:Y:S01]  /*dc50*/  @!P3 STG.E.U8 desc[UR22][R26.64+0x78], R33 ;  /* 0x000078211a00b986 */ /* 0x0003e2000c101116 */
[----:B------:R-:W-:-:S03]  /*dc60*/  ISETP.LT.OR P3, PT, R34, 0x81, !P0 ;  /* 0x000000812200780c */ /* 0x000fc60004761670 */
        /* <DEDUP_REMOVED lines=26> */
[----:B0-----:R-:W-:Y:S02]  /*de10*/  F2FP.SATFINITE.E4M3.F32.PACK_AB_MERGE_C R29, RZ, R154, RZ ;  /* 0x0000009aff1d723e */ /* 0x001fe400048070ff */
[----:B-1----:R-:W-:-:S03]  /*de20*/  F2FP.SATFINITE.E4M3.F32.PACK_AB_MERGE_C R33, RZ, R20, RZ ;  /* 0x00000014ff21723e */ /* 0x002fc600048070ff */
[----:B------:R0:W-:Y:S01]  /*de30*/  @!P5 STG.E.U8 desc[UR22][R24.64+0x90], R29 ;  /* 0x0000901d1800d986 */ /* 0x0001e2000c101116 */
[----:B------:R-:W-:-:S03]  /*de40*/  ISETP.LT.OR P5, PT, R34, 0x99, !P1 ;  /* 0x000000992200780c */ /* 0x000fc60004fa1670 */
[----:B------:R-:W-:Y:S01]  /*de50*/  @!P3 STG.E.U8 desc[UR22][R26.64+0x90], R31 ;  /* 0x0000901f1a00b986 */ /* 0x000fe2000c101116 */
[----:B------:R-:W-:-:S03]  /*de60*/  ISETP.LT.OR P3, PT, R34, 0x99, !P0 ;  /* 0x000000992200780c */ /* 0x000fc60004761670 */
[----:B------:R1:W-:Y:S01]  /*de70*/  @!P4 STG.E.U8 desc[UR22][R26.64+0x91], R23 ;  /* 0x000091171a00c986 */ /* 0x0003e2000c101116 */
[----:B------:R-:W-:-:S03]  /*de80*/  ISETP.LT.OR P4, PT, R34, 0x9a, !P0 ;  /* 0x0000009a2200780c */ /* 0x000fc60004781670 */
[----:B------:R2:W-:Y:S01]  /*de90*/  @!P6 STG.E.U8 desc[UR22][R24.64+0x99], R21 ;  /* 0x000099151800e986 */ /* 0x0005e2000c101116 */
[----:B------:R-:W-:Y:S02]  /*dea0*/  ISETP.LT.OR P6, PT, R34, 0xa2, !P1 ;  /* 0x000000a22200780c */ /* 0x000fe40004fc1670 */
[----:B0-----:R-:W-:-:S05]  /*deb0*/  F2FP.SATFINITE.E4M3.F32.PACK_AB_MERGE_C R29, RZ, R22, RZ ;  /* 0x00000016ff1d723e */ /* 0x001fca00048070ff */
[----:B------:R-:W-:Y:S01]  /*dec0*/  @!P5 STG.E.U8 desc[UR22][R24.64+0x98], R29 ;  /* 0x0000981d1800d986 */ /* 0x000fe2000c101116 */
[C---:B------:R-:W-:Y:S02]  /*ded0*/  ISETP.LT.OR P5, PT, R34.reuse, 0xa1, !P1 ;  /* 0x000000a12200780c */ /* 0x040fe40004fa1670 */
[----:B-1----:R-:W-:Y:S01]  /*dee0*/  F2FP.SATFINITE.E4M3.F32.PACK_AB_MERGE_C R23, RZ, R18, RZ ;  /* 0x00000012ff17723e */ /* 0x002fe200048070ff */
[----:B------:R-:W-:Y:S01]  /*def0*/  @!P3 STG.E.U8 desc[UR22][R26.64+0x98], R33 ;  /* 0x000098211a00b986 */ /* 0x000fe2000c101116 */
[C---:B------:R-:W-:Y:S02]  /*df00*/  ISETP.LT.OR P3, PT, R34.reuse, 0xa1, !P0 ;  /* 0x000000a12200780c */ /* 0x040fe40004761670 */
[----:B--2---:R-:W-:Y:S01]  /*df10*/  F2FP.SATFINITE.E4M3.F32.PACK_AB_MERGE_C R21, RZ, R16, RZ ;  /* 0x00000010ff15723e */ /* 0x004fe200048070ff */
[----:B------:R0:W-:Y:S01]  /*df20*/  @!P4 STG.E.U8 desc[UR22][R26.64+0x99], R19 ;  /* 0x000099131a00c986 */ /* 0x0001e2000c101116 */
[----:B------:R-:W-:-:S03]  /*df30*/  ISETP.LT.OR P4, PT, R34, 0xa2, !P0 ;  /* 0x000000a22200780c */ /* 0x000fc60004781670 */
[----:B------:R1:W-:Y:S01]  /*df40*/  @!P6 STG.E.U8 desc[UR22][R24.64+0xa1], R17 ;  /* 0x0000a1111800e986 */ /* 0x0003e2000c101116 */
[----:B------:R-:W-:-:S03]  /*df50*/  ISETP.LT.OR P6, PT, R34, 0xaa, !P1 ;  /* 0x000000aa2200780c */ /* 0x000fc60004fc1670 */
[----:B------:R-:W-:Y:S01]  /*df60*/  @!P5 STG.E.U8 desc[UR22][R24.64+0xa0], R23 ;  /* 0x0000a0171800d986 */ /* 0x000fe2000c101116 */
[----:B------:R-:W-:-:S03]  /*df70*/  ISETP.LT.OR P5, PT, R34, 0xa9, !P1 ;  /* 0x000000a92200780c */ /* 0x000fc60004fa1670 */
[----:B------:R-:W-:Y:S01]  /*df80*/  @!P3 STG.E.U8 desc[UR22][R26.64+0xa0], R21 ;  /* 0x0000a0151a00b986 */ /* 0x000fe2000c101116 */
[C---:B------:R-:W-:Y:S02]  /*df90*/  ISETP.LT.OR P3, PT, R34.reuse, 0xa9, !P0 ;  /* 0x000000a92200780c */ /* 0x040fe40004761670 */
[----:B0-----:R-:W-:Y:S01]  /*dfa0*/  F2FP.SATFINITE.E4M3.F32.PACK_AB_MERGE_C R19, RZ, R14, RZ ;  /* 0x0000000eff13723e */ /* 0x001fe200048070ff */
[----:B------:R0:W-:Y:S01]  /*dfb0*/  @!P4 STG.E.U8 desc[UR22][R26.64+0xa1], R15 ;  /* 0x0000a10f1a00c986 */ /* 0x0001e2000c101116 */
[C---:B------:R-:W-:Y:S02]  /*dfc0*/  ISETP.LT.OR P4, PT, R34.reuse, 0xaa, !P0 ;  /* 0x000000aa2200780c */ /* 0x040fe40004781670 */
[----:B-1----:R-:W-:Y:S01]  /*dfd0*/  F2FP.SATFINITE.E4M3.F32.PACK_AB_MERGE_C R17, RZ, R12, RZ ;  /* 0x0000000cff11723e */ /* 0x002fe200048070ff */
        /* <DEDUP_REMOVED lines=15> */
[----:B0-----:R-:W-:Y:S02]  /*e0d0*/  F2FP.SATFINITE.E4M3.F32.PACK_AB_MERGE_C R11, RZ, R6, RZ ;  /* 0x00000006ff0b723e */ /* 0x001fe400048070ff */
[C---:B------:R-:W-:Y:S01]  /*e0e0*/  ISETP.LT.OR P3, PT, R34.reuse, 0xb9, !P0 ;  /* 0x000000b92200780c */ /* 0x040fe20004761670 */
[----:B------:R0:W-:Y:S01]  /*e0f0*/  @!P4 STG.E.U8 desc[UR22][R26.64+0xb1], R7 ;  /* 0x0000b1071a00c986 */ /* 0x0001e2000c101116 */
[----:B-1----:R-:W-:Y:S02]  /*e100*/  F2FP.SATFINITE.E4M3.F32.PACK_AB_MERGE_C R9, RZ, R4, RZ ;  /* 0x00000004ff09723e */ /* 0x002fe400048070ff */
[C---:B------:R-:W-:Y:S01]  /*e110*/  ISETP.LT.OR P4, PT, R34.reuse, 0xba, !P0 ;  /* 0x000000ba2200780c */ /* 0x040fe20004781670 */
[----:B------:R1:W-:Y:S04]  /*e120*/  @!P6 STG.E.U8 desc[UR22][R24.64+0xb9], R5 ;  /* 0x0000b9051800e986 */ /* 0x0003e8000c101116 */
[----:B------:R2:W-:Y:S01]  /*e130*/  @!P5 STG.E.U8 desc[UR22][R24.64+0xb8], R11 ;  /* 0x0000b80b1800d986 */ /* 0x0005e2000c101116 */
[----:B------:R-:W-:Y:S01]  /*e140*/  FMUL R4, R227, UR24 ;  /* 0x00000018e3047c20 */ /* 0x000fe20008400000 */
[----:B------:R-:W-:-:S02]  /*e150*/  ISETP.LT.OR P5, PT, R34, 0xc1, !P1 ;  /* 0x000000c12200780c */ /* 0x000fc40004fa1670 */
[----:B0-----:R-:W-:Y:S02]  /*e160*/  F2FP.SATFINITE.E4M3.F32.PACK_AB_MERGE_C R7, RZ, R3, RZ ;  /* 0x00000003ff07723e */ /* 0x001fe400048070ff */
[----:B-1----:R-:W-:Y:S01]  /*e170*/  F2FP.SATFINITE.E4M3.F32.PACK_AB_MERGE_C R5, RZ, R0, RZ ;  /* 0x00000000ff05723e */ /* 0x002fe200048070ff */
[----:B---3--:R-:W-:Y:S01]  /*e180*/  FMUL R0, R222, UR24 ;  /* 0x00000018de007c20 */ /* 0x008fe20008400000 */
[----:B------:R-:W-:Y:S01]  /*e190*/  ISETP.LT.OR P6, PT, R34, 0xc2, !P1 ;  /* 0x000000c22200780c */ /* 0x000fe20004fc1670 */
[----:B------:R-:W3:Y:S01]  /*e1a0*/  LDL.LU R222, [R1+0x20] ;  /* 0x0000200001de7983 */ /* 0x000ee20000300800 */
[----:B--2---:R-:W-:Y:S02]  /*e1b0*/  F2FP.SATFINITE.E4M3.F32.PACK_AB_MERGE_C R11, RZ, R2, RZ ;  /* 0x00000002ff0b723e */ /* 0x004fe400048070ff */
[----:B------:R-:W-:Y:S01]  /*e1c0*/  F2FP.SATFINITE.E4M3.F32.PACK_AB_MERGE_C R13, RZ, R0, RZ ;  /* 0x00000000ff0d723e */ /* 0x000fe200048070ff */
[----:B----4-:R-:W-:Y:S01]  /*e1d0*/  FMUL R0, R224, UR24 ;  /* 0x00000018e0007c20 */ /* 0x010fe20008400000 */
[----:B------:R-:W-:Y:S01]  /*e1e0*/  FMUL R2, R225, UR24 ;  /* 0x00000018e1027c20 */ /* 0x000fe20008400000 */
[----:B------:R-:W2:Y:S04]  /*e1f0*/  LDL.LU R224, [R1+0x24] ;  /* 0x0000240001e07983 */ /* 0x000ea80000300800 */
[----:B------:R-:W4:Y:S01]  /*e200*/  LDL.LU R225, [R1+0x28] ;  /* 0x0000280001e17983 */ /* 0x000f220000300800 */
[----:B------:R-:W-:-:S03]  /*e210*/  FMUL R3, R226, UR24 ;  /* 0x00000018e2037c20 */ /* 0x000fc60008400000 */
[----:B------:R-:W4:Y:S04]  /*e220*/  LDL.LU R226, [R1+0x2c] ;  /* 0x00002c0001e27983 */ /* 0x000f280000300800 */
[----:B------:R-:W4:Y:S04]  /*e230*/  LDL.LU R227, [R1+0x30] ;  /* 0x0000300001e37983 */ /* 0x000f280000300800 */
[----:B------:R-:W-:Y:S01]  /*e240*/  @!P3 STG.E.U8 desc[UR22][R26.64+0xb8], R9 ;  /* 0x0000b8091a00b986 */ /* 0x000fe2000c101116 */
[----:B------:R-:W-:-:S03]  /*e250*/  ISETP.LT.OR P3, PT, R34, 0xc1, !P0 ;  /* 0x000000c12200780c */ /* 0x000fc60004761670 */
[----:B------:R0:W-:Y:S01]  /*e260*/  @!P4 STG.E.U8 desc[UR22][R26.64+0xb9], R7 ;  /* 0x0000b9071a00c986 */ /* 0x0001e2000c101116 */
[----:B------:R-:W-:-:S03]  /*e270*/  ISETP.LT.OR P4, PT, R34, 0xc2, !P0 ;  /* 0x000000c22200780c */ /* 0x000fc60004781670 */
[----:B------:R-:W-:Y:S01]  /*e280*/  @!P5 STG.E.U8 desc[UR22][R24.64+0xc0], R11 ;  /* 0x0000c00b1800d986 */ /* 0x000fe2000c101116 */
[----:B------:R-:W-:-:S03]  /*e290*/  ISETP.LT.OR P5, PT, R34, 0xc9, !P1 ;  /* 0x000000c92200780c */ /* 0x000fc60004fa1670 */
[----:B------:R1:W-:Y:S01]  /*e2a0*/  @!P6 STG.E.U8 desc[UR22][R24.64+0xc1], R5 ;  /* 0x0000c1051800e986 */ /* 0x0003e2000c101116 */
[----:B0-----:R-:W-:-:S03]  /*e2b0*/  F2FP.SATFINITE.E4M3.F32.PACK_AB_MERGE_C R7, RZ, R0, RZ ;  /* 0x00000000ff07723e */ /* 0x001fc600048070ff */
[----:B------:R-:W-:Y:S01]  /*e2c0*/  @!P3 STG.E.U8 desc[UR22][R26.64+0xc0], R13 ;  /* 0x0000c00d1a00b986 */ /* 0x000fe2000c101116 */
[C---:B------:R-:W-:Y:S02]  /*e2d0*/  ISETP.LT.OR P6, PT, R34.reuse, 0xca, !P1 ;  /* 0x000000ca2200780c */ /* 0x040fe40004fc1670 */
[----:B-1----:R-:W-:Y:S01]  /*e2e0*/  F2FP.SATFINITE.E4M3.F32.PACK_AB_MERGE_C R5, RZ, R2, RZ ;  /* 0x00000002ff05723e */ /* 0x002fe200048070ff */
[----:B------:R0:W-:Y:S01]  /*e2f0*/  @!P4 STG.E.U8 desc[UR22][R26.64+0xc1], R7 ;  /* 0x0000c1071a00c986 */ /* 0x0001e2000c101116 */
[C---:B------:R-:W-:Y:S02]  /*e300*/  ISETP.LT.OR P3, PT, R34.reuse, 0xc9, !P0 ;  /* 0x000000c92200780c */ /* 0x040fe40004761670 */
[C---:B------:R-:W-:Y:S01]  /*e310*/  ISETP.LT.OR P4, PT, R34.reuse, 0xca, !P0 ;  /* 0x000000ca2200780c */ /* 0x040fe20004781670 */
[----:B------:R1:W-:Y:S01]  /*e320*/  @!P5 STG.E.U8 desc[UR22][R24.64+0xc8], R5 ;  /* 0x0000c8051800d986 */ /* 0x0003e2000c101116 */
[----:B------:R-:W-:Y:S02]  /*e330*/  ISETP.LT.OR P5, PT, R34, 0xd1, !P1 ;  /* 0x000000d12200780c */ /* 0x000fe40004fa1670 */
[----:B------:R-:W-:-:S02]  /*e340*/  F2FP.SATFINITE.E4M3.F32.PACK_AB_MERGE_C R9, RZ, R3, RZ ;  /* 0x00000003ff09723e */ /* 0x000fc400048070ff */
[----:B------:R-:W-:-:S03]  /*e350*/  F2FP.SATFINITE.E4M3.F32.PACK_AB_MERGE_C R11, RZ, R4, RZ ;  /* 0x00000004ff0b723e */ /* 0x000fc600048070ff */
[----:B------:R1:W-:Y:S04]  /*e360*/  @!P6 STG.E.U8 desc[UR22][R24.64+0xc9], R9 ;  /* 0x0000c9091800e986 */ /* 0x0003e8000c101116 */
[----:B------:R-:W-:Y:S01]  /*e370*/  @!P3 STG.E.U8 desc[UR22][R26.64+0xc8], R11 ;  /* 0x0000c80b1a00b986 */ /* 0x000fe2000c101116 */
[----:B------:R-:W-:-:S03]  /*e380*/  FMUL R0, R220, UR24 ;  /* 0x00000018dc007c20 */ /* 0x000fc60008400000 */
[----:B------:R-:W4:Y:S02]  /*e390*/  LDL.LU R220, [R1+0x34] ;  /* 0x0000340001dc7983 */ /* 0x000f240000300800 */
[----:B0-----:R-:W-:Y:S01]  /*e3a0*/  F2FP.SATFINITE.E4M3.F32.PACK_AB_MERGE_C R7, RZ, R0, RZ ;  /* 0x00000000ff07723e */ /* 0x001fe200048070ff */
[----:B------:R-:W-:Y:S02]  /*e3b0*/  FMUL R2, R221, UR24 ;  /* 0x00000018dd027c20 */ /* 0x000fe40008400000 */
[----:B------:R-:W4:Y:S03]  /*e3c0*/  LDL.LU R221, [R1+0x38] ;  /* 0x0000380001dd7983 */ /* 0x000f260000300800 */
[----:B-1----:R-:W-:Y:S01]  /*e3d0*/  F2FP.SATFINITE.E4M3.F32.PACK_AB_MERGE_C R5, RZ, R2, RZ ;  /* 0x00000002ff05723e */ /* 0x002fe200048070ff */
[----:B------:R-:W-:Y:S04]  /*e3e0*/  @!P4 STG.E.U8 desc[UR22][R26.64+0xc9], R7 ;  /* 0x0000c9071a00c986 */ /* 0x000fe8000c101116 */
[----:B------:R0:W-:Y:S01]  /*e3f0*/  @!P5 STG.E.U8 desc[UR22][R24.64+0xd0], R5 ;  /* 0x0000d0051800d986 */ /* 0x0001e2000c101116 */
[----:B------:R-:W-:-:S03]  /*e400*/  FMUL R3, R223, UR24 ;  /* 0x00000018df037c20 */ /* 0x000fc60008400000 */
[----:B------:R-:W4:Y:S02]  /*e410*/  LDL.LU R223, [R1+0x3c] ;  /* 0x00003c0001df7983 */ /* 0x000f240000300800 */
[----:B------:R-:W-:Y:S01]  /*e420*/  F2FP.SATFINITE.E4M3.F32.PACK_AB_MERGE_C R9, RZ, R3, RZ ;  /* 0x00000003ff09723e */ /* 0x000fe200048070ff */
[----:B---3--:R-:W-:Y:S02]  /*e430*/  FMUL R0, R222, UR24 ;  /* 0x00000018de007c20 */ /* 0x008fe40008400000 */
[----:B------:R-:W3:Y:S03]  /*e440*/  LDL.LU R222, [R1+0x40] ;  /* 0x0000400001de7983 */ /* 0x000ee60000300800 */
[----:B------:R-:W-:Y:S01]  /*e450*/  F2FP.SATFINITE.E4M3.F32.PACK_AB_MERGE_C R13, RZ, R0, RZ ;  /* 0x00000000ff0d723e */ /* 0x000fe200048070ff */
[----:B--2---:R-:W-:Y:S02]  /*e460*/  FMUL R2, R224, UR24 ;  /* 0x00000018e0027c20 */ /* 0x004fe40008400000 */
[----:B------:R-:W2:Y:S01]  /*e470*/  LDL.LU R224, [R1+0x44] ;  /* 0x0000440001e07983 */ /* 0x000ea20000300800 */
[----:B----4-:R-:W-:-:S03]  /*e480*/  FMUL R0, R225, UR24 ;  /* 0x00000018e1007c20 */ /* 0x010fc60008400000 */
[----:B------:R-:W4:Y:S01]  /*e490*/  LDL.LU R225, [R1+0x48] ;  /* 0x0000480001e17983 */ /* 0x000f220000300800 */
[----:B------:R-:W-:Y:S01]  /*e4a0*/  FMUL R3, R226, UR24 ;  /* 0x00000018e2037c20 */ /* 0x000fe20008400000 */
[----:B0-----:R-:W-:Y:S02]  /*e4b0*/  F2FP.SATFINITE.E4M3.F32.PACK_AB_MERGE_C R5, RZ, R0, RZ ;  /* 0x00000000ff05723e */ /* 0x001fe400048070ff */
[----:B------:R-:W4:Y:S01]  /*e4c0*/  LDL.LU R226, [R1+0x4c] ;  /* 0x00004c0001e27983 */ /* 0x000f220000300800 */
[----:B------:R-:W-:-:S03]  /*e4d0*/  FMUL R0, R227, UR24 ;  /* 0x00000018e3007c20 */ /* 0x000fc60008400000 */
[----:B------:R-:W4:Y:S01]  /*e4e0*/  LDL.LU R227, [R1+0x50] ;  /* 0x0000500001e37983 */ /* 0x000f220000300800 */
[C---:B------:R-:W-:Y:S02]  /*e4f0*/  ISETP.LT.OR P6, PT, R34.reuse, 0xd2, !P1 ;  /* 0x000000d22200780c */ /* 0x040fe40004fc1670 */
[C---:B------:R-:W-:Y:S01]  /*e500*/  ISETP.LT.OR P4, PT, R34.reuse, 0xd2, !P0 ;  /* 0x000000d22200780c */ /* 0x040fe20004781670 */
[----:B------:R-:W4:Y:S01]  /*e510*/  LDL.LU R218, [R1+0x54] ;  /* 0x0000540001da7983 */ /* 0x000f220000300800 */
[C---:B------:R-:W-:Y:S02]  /*e520*/  ISETP.LT.OR P3, PT, R34.reuse, 0xd1, !P0 ;  /* 0x000000d12200780c */ /* 0x040fe40004761670 */
[----:B------:R-:W-:Y:S02]  /*e530*/  ISETP.LT.OR P5, PT, R34, 0xd9, !P1 ;  /* 0x000000d92200780c */ /* 0x000fe40004fa1670 */
[----:B------:R-:W-:Y:S02]  /*e540*/  F2FP.SATFINITE.E4M3.F32.PACK_AB_MERGE_C R7, RZ, R2, RZ ;  /* 0x00000002ff07723e */ /* 0x000fe400048070ff */
[----:B------:R-:W-:-:S03]  /*e550*/  F2FP.SATFINITE.E4M3.F32.PACK_AB_MERGE_C R11, RZ, R0, RZ ;  /* 0x00000000ff0b723e */ /* 0x000fc600048070ff */
[----:B------:R0:W-:Y:S01]  /*e560*/  @!P6 STG.E.U8 desc[UR22][R24.64+0xd1], R9 ;  /* 0x0000d1091800e986 */ /* 0x0001e2000c101116 */
[----:B------:R-:W-:-:S03]  /*e570*/  ISETP.LT.OR P6, PT, R34, 0xda, !P1 ;  /* 0x000000da2200780c */ /* 0x000fc60004fc1670 */
[----:B------:R-:W-:Y:S01]  /*e580*/  @!P4 STG.E.U8 desc[UR22][R26.64+0xd1], R7 ;  /* 0x0000d1071a00c986 */ /* 0x000fe2000c101116 */
[----:B------:R-:W-:-:S03]  /*e590*/  ISETP.LT.OR P4, PT, R34, 0xda, !P0 ;  /* 0x000000da2200780c */ /* 0x000fc60004781670 */
[----:B------:R-:W-:Y:S01]  /*e5a0*/  @!P3 STG.E.U8 desc[UR22][R26.64+0xd0], R13 ;  /* 0x0000d00d1a00b986 */ /* 0x000fe2000c101116 */
[----:B0-----:R-:W-:-:S03]  /*e5b0*/  F2FP.SATFINITE.E4M3.F32.PACK_AB_MERGE_C R9, RZ, R3, RZ ;  /* 0x00000003ff09723e */ /* 0x001fc600048070ff */
[----:B------:R0:W-:Y:S04]  /*e5c0*/  @!P5 STG.E.U8 desc[UR22][R24.64+0xd8], R5 ;  /* 0x0000d8051800d986 */ /* 0x0001e8000c101116 */
[----:B------:R1:W-:Y:S01]  /*e5d0*/  @!P6 STG.E.U8 desc[UR22][R24.64+0xd9], R9 ;  /* 0x0000d9091800e986 */ /* 0x0003e2000c101116 */
[----:B------:R-:W-:-:S03]  /*e5e0*/  FMUL R0, R220, UR24 ;  /* 0x00000018dc007c20 */ /* 0x000fc60008400000 */
[----:B------:R-:W4:Y:S02]  /*e5f0*/  LDL.LU R220, [R1+0x58] ;  /* 0x0000580001dc7983 */ /* 0x000f240000300800 */
[----:B0-----:R-:W-:Y:S01]  /*e600*/  F2FP.SATFINITE.E4M3.F32.PACK_AB_MERGE_C R5, RZ, R0, RZ ;  /* 0x00000000ff05723e */ /* 0x001fe200048070ff */
[----:B------:R-:W-:Y:S02]  /*e610*/  FMUL R2, R221, UR24 ;  /* 0x00000018dd027c20 */ /* 0x000fe40008400000 */
[----:B------:R-:W4:Y:S03]  /*e620*/  LDL.LU R221, [R1+0x5c] ;  /* 0x00005c0001dd7983 */ /* 0x000f260000300800 */
[----:B------:R-:W-:Y:S01]  /*e630*/  F2FP.SATFINITE.E4M3.F32.PACK_AB_MERGE_C R7, RZ, R2, RZ ;  /* 0x00000002ff07723e */ /* 0x000fe200048070ff */
[----:B------:R0:W-:Y:S01]  /*e640*/  @!P4 STG.E.U8 desc[UR22][R26.64+0xd9], R5 ;  /* 0x0000d9051a00c986 */ /* 0x0001e2000c101116 */
[----:B------:R-:W-:-:S03]  /*e650*/  FMUL R3, R223, UR24 ;  /* 0x00000018df037c20 */ /* 0x000fc60008400000 */
[----:B------:R-:W4:Y:S02]  /*e660*/  LDL.LU R223, [R1+0x60] ;  /* 0x0000600001df7983 */ /* 0x000f240000300800 */
[----:B-1----:R-:W-:Y:S01]  /*e670*/  F2FP.SATFINITE.E4M3.F32.PACK_AB_MERGE_C R9, RZ, R3, RZ ;  /* 0x00000003ff09723e */ /* 0x002fe200048070ff */
[----:B---3--:R-:W-:Y:S02]  /*e680*/  FMUL R4, R222, UR24 ;  /* 0x00000018de047c20 */ /* 0x008fe40008400000 */
[----:B------:R-:W3:Y:S01]  /*e690*/  LDL.LU R222, [R1+0x64] ;  /* 0x0000640001de7983 */ /* 0x000ee20000300800 */
[----:B--2---:R-:W-:-:S03]  /*e6a0*/  FMUL R0, R224, UR24 ;  /* 0x00000018e0007c20 */ /* 0x004fc60008400000 */
[----:B------:R-:W2:Y:S01]  /*e6b0*/  LDL.LU R224, [R1+0x68] ;  /* 0x0000680001e07983 */ /* 0x000ea20000300800 */
[----:B----4-:R-:W-:Y:S01]  /*e6c0*/  FMUL R2, R225, UR24 ;  /* 0x00000018e1027c20 */ /* 0x010fe20008400000 */
[----:B0-----:R-:W-:Y:S02]  /*e6d0*/  F2FP.SATFINITE.E4M3.F32.PACK_AB_MERGE_C R5, RZ, R0, RZ ;  /* 0x00000000ff05723e */ /* 0x001fe400048070ff */
[----:B------:R-:W4:Y:S01]  /*e6e0*/  LDL.LU R225, [R1+0x6c] ;  /* 0x00006c0001e17983 */ /* 0x000f220000300800 */
[----:B------:R-:W-:-:S03]  /*e6f0*/  FMUL R3, R226, UR24 ;  /* 0x00000018e2037c20 */ /* 0x000fc60008400000 */
[----:B------:R-:W4:Y:S01]  /*e700*/  LDL.LU R226, [R1+0x70] ;  /* 0x0000700001e27983 */ /* 0x000f220000300800 */
[----:B------:R-:W-:-:S03]  /*e710*/  FMUL R0, R227, UR24 ;  /* 0x00000018e3007c20 */ /* 0x000fc60008400000 */
[----:B------:R-:W4:Y:S01]  /*e720*/  LDL.LU R227, [R1+0x74] ;  /* 0x0000740001e37983 */ /* 0x000f220000300800 */
[C---:B------:R-:W-:Y:S02]  /*e730*/  ISETP.LT.OR P3, PT, R34.reuse, 0xd9, !P0 ;  /* 0x000000d92200780c */ /* 0x040fe40004761670 */
[C---:B------:R-:W-:Y:S02]  /*e740*/  ISETP.LT.OR P5, PT, R34.reuse, 0xe1, !P1 ;  /* 0x000000e12200780c */ /* 0x040fe40004fa1670 */
[C---:B------:R-:W-:Y:S02]  /*e750*/  ISETP.LT.OR P6, PT, R34.reuse, 0xe2, !P1 ;  /* 0x000000e22200780c */ /* 0x040fe40004fc1670 */
[----:B------:R-:W-:-:S07]  /*e760*/  ISETP.LT.OR P4, PT, R34, 0xe2, !P0 ;  /* 0x000000e22200780c */ /* 0x000fce0004781670 */
[----:B------:R-:W-:Y:S01]  /*e770*/  @!P3 STG.E.U8 desc[UR22][R26.64+0xd8], R11 ;  /* 0x0000d80b1a00b986 */ /* 0x000fe2000c101116 */
[----:B------:R-:W-:-:S03]  /*e780*/  ISETP.LT.OR P3, PT, R34, 0xe1, !P0 ;  /* 0x000000e12200780c */ /* 0x000fc60004761670 */
[----:B------:R0:W-:Y:S01]  /*e790*/  @!P5 STG.E.U8 desc[UR22][R24.64+0xe0], R7 ;  /* 0x0000e0071800d986 */ /* 0x0001e2000c101116 */
[----:B------:R-:W-:-:S03]  /*e7a0*/  ISETP.LT.OR P5, PT, R34, 0xe9, !P1 ;  /* 0x000000e92200780c */ /* 0x000fc60004fa1670 */
[----:B------:R1:W-:Y:S01]  /*e7b0*/  @!P6 STG.E.U8 desc[UR22][R24.64+0xe1], R9 ;  /* 0x0000e1091800e986 */ /* 0x0003e2000c101116 */
[----:B------:R-:W-:Y:S02]  /*e7c0*/  ISETP.LT.OR P6, PT, R34, 0xea, !P1 ;  /* 0x000000ea2200780c */ /* 0x000fe40004fc1670 */
[----:B------:R-:W-:Y:S01]  /*e7d0*/  F2FP.SATFINITE.E4M3.F32.PACK_AB_MERGE_C R13, RZ, R4, RZ ;  /* 0x00000004ff0d723e */ /* 0x000fe200048070ff */
[----:B------:R1:W-:Y:S01]  /*e7e0*/  @!P4 STG.E.U8 desc[UR22][R26.64+0xe1], R5 ;  /* 0x0000e1051a00c986 */ /* 0x0003e2000c101116 */
[----:B0-----:R-:W-:-:S03]  /*e7f0*/  F2FP.SATFINITE.E4M3.F32.PACK_AB_MERGE_C R7, RZ, R2, RZ ;  /* 0x00000002ff07723e */ /* 0x001fc600048070ff */
[----:B------:R-:W-:Y:S01]  /*e800*/  @!P3 STG.E.U8 desc[UR22][R26.64+0xe0], R13 ;  /* 0x0000e00d1a00b986 */ /* 0x000fe2000c101116 */
[----:B-1----:R-:W-:-:S03]  /*e810*/  F2FP.SATFINITE.E4M3.F32.PACK_AB_MERGE_C R9, RZ, R3, RZ ;  /* 0x00000003ff09723e */ /* 0x002fc600048070ff */
[----:B------:R0:W-:Y:S01]  /*e820*/  @!P5 STG.E.U8 desc[UR22][R24.64+0xe8], R7 ;  /* 0x0000e8071800d986 */ /* 0x0001e2000c101116 */
[C---:B------:R-:W-:Y:S02]  /*e830*/  ISETP.LT.OR P3, PT, R34.reuse, 0xe9, !P0 ;  /* 0x000000e92200780c */ /* 0x040fe40004761670 */
[C---:B------:R-:W-:Y:S01]  /*e840*/  ISETP.LT.OR P4, PT, R34.reuse, 0xea, !P0 ;  /* 0x000000ea2200780c */ /* 0x040fe20004781670 */
[----:B------:R1:W-:Y:S01]  /*e850*/  @!P6 STG.E.U8 desc[UR22][R24.64+0xe9], R9 ;  /* 0x0000e9091800e986 */ /* 0x0003e2000c101116 */
[----:B------:R-:W-:Y:S01]  /*e860*/  ISETP.LT.OR P5, PT, R34, 0xf1, !P1 ;  /* 0x000000f12200780c */ /* 0x000fe20004fa1670 */
[----:B------:R-:W-:Y:S01]  /*e870*/  FMUL R2, R218, UR24 ;  /* 0x00000018da027c20 */ /* 0x000fe20008400000 */
[----:B------:R-:W-:Y:S02]  /*e880*/  ISETP.LT.OR P6, PT, R34, 0xf2, !P1 ;  /* 0x000000f22200780c */ /* 0x000fe40004fc1670 */
[----:B------:R-:W-:Y:S02]  /*e890*/  F2FP.SATFINITE.E4M3.F32.PACK_AB_MERGE_C R11, RZ, R0, RZ ;  /* 0x00000000ff0b723e */ /* 0x000fe400048070ff */
[----:B------:R-:W-:-:S03]  /*e8a0*/  F2FP.SATFINITE.E4M3.F32.PACK_AB_MERGE_C R5, RZ, R2, RZ ;  /* 0x00000002ff05723e */ /* 0x000fc600048070ff */
[----:B------:R-:W-:Y:S01]  /*e8b0*/  @!P3 STG.E.U8 desc[UR22][R26.64+0xe8], R11 ;  /* 0x0000e80b1a00b986 */ /* 0x000fe2000c101116 */
[----:B------:R-:W-:-:S03]  /*e8c0*/  ISETP.LT.OR P3, PT, R34, 0xf1, !P0 ;  /* 0x000000f12200780c */ /* 0x000fc60004761670 */
[----:B------:R-:W-:Y:S01]  /*e8d0*/  @!P4 STG.E.U8 desc[UR22][R26.64+0xe9], R5 ;  /* 0x0000e9051a00c986 */ /* 0x000fe2000c101116 */
[C---:B------:R-:W-:Y:S02]  /*e8e0*/  ISETP.LT.OR P4, PT, R34.reuse, 0xf9, !P1 ;  /* 0x000000f92200780c */ /* 0x040fe40004f81670 */
[----:B------:R-:W-:Y:S01]  /*e8f0*/  ISETP.LT.OR P1, PT, R34, 0xfa, !P1 ;  /* 0x000000fa2200780c */ /* 0x000fe20004f21670 */
[----:B------:R-:W-:-:S05]  /*e900*/  FMUL R0, R220, UR24 ;  /* 0x00000018dc007c20 */ /* 0x000fca0008400000 */
[----:B0-----:R-:W-:-:S05]  /*e910*/  F2FP.SATFINITE.E4M3.F32.PACK_AB_MERGE_C R7, RZ, R0, RZ ;  /* 0x00000000ff07723e */ /* 0x001fca00048070ff */
[----:B------:R0:W-:Y:S01]  /*e920*/  @!P5 STG.E.U8 desc[UR22][R24.64+0xf0], R7 ;  /* 0x0000f0071800d986 */ /* 0x0001e2000c101116 */
[----:B------:R-:W-:-:S05]  /*e930*/  FMUL R3, R221, UR24 ;  /* 0x00000018dd037c20 */ /* 0x000fca0008400000 */
[----:B-1----:R-:W-:Y:S02]  /*e940*/  F2FP.SATFINITE.E4M3.F32.PACK_AB_MERGE_C R9, RZ, R3, RZ ;  /* 0x00000003ff09723e */ /* 0x002fe400048070ff */
[----:B------:R-:W-:-:S03]  /*e950*/  ISETP.LT.OR P5, PT, R34, 0xf2, !P0 ;  /* 0x000000f22200780c */ /* 0x000fc600047a1670 */
[----:B------:R1:W-:Y:S01]  /*e960*/  @!P6 STG.E.U8 desc[UR22][R24.64+0xf1], R9 ;  /* 0x0000f1091800e986 */ /* 0x0003e2000c101116 */
[C---:B------:R-:W-:Y:S02]  /*e970*/  ISETP.LT.OR P6, PT, R34.reuse, 0xf9, !P0 ;  /* 0x000000f92200780c */ /* 0x040fe400047c1670 */
[----:B------:R-:W-:Y:S01]  /*e980*/  ISETP.LT.OR P0, PT, R34, 0xfa, !P0 ;  /* 0x000000fa2200780c */ /* 0x000fe20004701670 */
[----:B------:R-:W-:-:S05]  /*e990*/  FMUL R0, R223, UR24 ;  /* 0x00000018df007c20 */ /* 0x000fca0008400000 */
[----:B------:R-:W-:-:S05]  /*e9a0*/  F2FP.SATFINITE.E4M3.F32.PACK_AB_MERGE_C R13, RZ, R0, RZ ;  /* 0x00000000ff0d723e */ /* 0x000fca00048070ff */
[----:B------:R0:W-:Y:S01]  /*e9b0*/  @!P3 STG.E.U8 desc[UR22][R26.64+0xf0], R13 ;  /* 0x0000f00d1a00b986 */ /* 0x0001e2000c101116 */
[----:B---3--:R-:W-:Y:S01]  /*e9c0*/  FMUL R0, R222, UR24 ;  /* 0x00000018de007c20 */ /* 0x008fe20008400000 */
[----:B--2---:R-:W-:Y:S01]  /*e9d0*/  FMUL R2, R224, UR24 ;  /* 0x00000018e0027c20 */ /* 0x004fe20008400000 */
[----:B----4-:R-:W-:-:S03]  /*e9e0*/  FMUL R3, R225, UR24 ;  /* 0x00000018e1037c20 */ /* 0x010fc60008400000 */
[----:B0-----:R-:W-:Y:S01]  /*e9f0*/  F2FP.SATFINITE.E4M3.F32.PACK_AB_MERGE_C R7, RZ, R0, RZ ;  /* 0x00000000ff07723e */ /* 0x001fe200048070ff */
[----:B------:R-:W-:Y:S01]  /*ea00*/  FMUL R4, R226, UR24 ;  /* 0x00000018e2047c20 */ /* 0x000fe20008400000 */
[----:B------:R-:W-:Y:S01]  /*ea10*/  FMUL R5, R227, UR24 ;  /* 0x00000018e3057c20 */ /* 0x000fe20008400000 */
[----:B-1----:R-:W-:Y:S02]  /*ea20*/  F2FP.SATFINITE.E4M3.F32.PACK_AB_MERGE_C R9, RZ, R2, RZ ;  /* 0x00000002ff09723e */ /* 0x002fe400048070ff */
[----:B------:R-:W-:Y:S02]  /*ea30*/  F2FP.SATFINITE.E4M3.F32.PACK_AB_MERGE_C R3, RZ, R3, RZ ;  /* 0x00000003ff03723e */ /* 0x000fe400048070ff */
[----:B------:R-:W-:Y:S02]  /*ea40*/  F2FP.SATFINITE.E4M3.F32.PACK_AB_MERGE_C R11, RZ, R4, RZ ;  /* 0x00000004ff0b723e */ /* 0x000fe400048070ff */
[----:B------:R-:W-:Y:S01]  /*ea50*/  F2FP.SATFINITE.E4M3.F32.PACK_AB_MERGE_C R5, RZ, R5, RZ ;  /* 0x00000005ff05723e */ /* 0x000fe200048070ff */
[----:B------:R0:W-:Y:S04]  /*ea60*/  @!P5 STG.E.U8 desc[UR22][R26.64+0xf1], R7 ;  /* 0x0000f1071a00d986 */ /* 0x0001e8000c101116 */
[----:B------:R0:W-:Y:S04]  /*ea70*/  @!P4 STG.E.U8 desc[UR22][R24.64+0xf8], R9 ;  /* 0x0000f8091800c986 */ /* 0x0001e8000c101116 */
[----:B------:R0:W-:Y:S04]  /*ea80*/  @!P1 STG.E.U8 desc[UR22][R24.64+0xf9], R3 ;  /* 0x0000f90318009986 */ /* 0x0001e8000c101116 */
[----:B------:R0:W-:Y:S04]  /*ea90*/  @!P6 STG.E.U8 desc[UR22][R26.64+0xf8], R11 ;  /* 0x0000f80b1a00e986 */ /* 0x0001e8000c101116 */
[----:B------:R0:W-:Y:S02]  /*eaa0*/  @!P0 STG.E.U8 desc[UR22][R26.64+0xf9], R5 ;  /* 0x0000f9051a008986 */ /* 0x0001e4000c101116 */
.L_x_298:
[----:B------:R-:W-:Y:S05]  /*eab0*/  BSYNC B0 ;  /* 0x0000000000007941 */ /* 0x000fea0003800000 */
.L_x_40:
[----:B------:R-:W2:Y:S01]  /*eac0*/  LDL.LU R22, [R1+0x84] ;  /* 0x0000840001167983 */ /* 0x000ea20000300800 */
[----:B0-----:R-:W-:Y:S01]  /*ead0*/  IMAD.U32 R3, RZ, RZ, UR18 ;  /* 0x00000012ff037e24 */ /* 0x001fe2000f8e00ff */
[----:B------:R-:W-:Y:S02]  /*eae0*/  ULDC.64 UR6, c[0x0][0x650] ;  /* 0x0001940000067ab9 */ /* 0x000fe40000000a00 */
[----:B------:R-:W3:Y:S01]  /*eaf0*/  LDL.LU R19, [R1+0x88] ;  /* 0x0000880001137983 */ /* 0x000ee20000300800 */
[----:B-----5:R-:W-:Y:S01]  /*eb00*/  IMAD.U32 R0, RZ, RZ, UR20 ;  /* 0x00000014ff007e24 */ /* 0x020fe2000f8e00ff */
[----:B------:R0:W-:Y:S01]  /*eb10*/  SYNCS.ARRIVE.TRANS64.A1T0 RZ, [R3+UR29], RZ ;  /* 0x000000ff03ff79a7 */ /* 0x0001e2000810001d */
[----:B------:R-:W-:Y:S02]  /*eb20*/  IMAD.U32 R2, RZ, RZ, UR20 ;  /* 0x00000014ff027e24 */ /* 0x000fe4000f8e00ff */
[----:B------:R-:W-:Y:S02]  /*eb30*/  IMAD.MOV.U32 R4, RZ, RZ, -0x1 ;  /* 0xffffffffff047424 */ /* 0x000fe400078e00ff */
[----:B0-----:R-:W-:Y:S01]  /*eb40*/  IMAD.U32 R3, RZ, RZ, UR15 ;  /* 0x0000000fff037e24 */ /* 0x001fe2000f8e00ff */
[----:B---3--:R-:W-:-:S02]  /*eb50*/  LEA R19, P0, R0, R19, 0x1 ;  /* 0x0000001300137211 */ /* 0x008fc400078008ff */
[----:B------:R-:W-:Y:S02]  /*eb60*/  PRMT R0, RZ, 0x7610, R0 ;  /* 0x00007610ff007816 */ /* 0x000fe40000000000 */
[----:B--2---:R-:W-:Y:S01]  /*eb70*/  LEA.HI.X R22, R2, R22, R3, 0x1, P0 ;  /* 0x0000001602167211 */ /* 0x004fe200000f0c03 */
[----:B------:R-:W-:Y:S01]  /*eb80*/  IMAD.MOV.U32 R2, RZ, RZ, -0x1 ;  /* 0xffffffffff027424 */ /* 0x000fe200078e00ff */
[----:B------:R0:W-:Y:S01]  /*eb90*/  STL [R1+0x88], R19 ;  /* 0x0000881301007387 */ /* 0x0001e20000100800 */
[----:B------:R-:W-:Y:S01]  /*eba0*/  IMAD.MOV.U32 R3, RZ, RZ, -0x1 ;  /* 0xffffffffff037424 */ /* 0x000fe200078e00ff */
[----:B------:R-:W-:Y:S02]  /*ebb0*/  ISETP.GE.U32.AND P0, PT, R19, UR6, PT ;  /* 0x0000000613007c0c */ /* 0x000fe4000bf06070 */
[----:B------:R0:W-:Y:S02]  /*ebc0*/  STL [R1+0x84], R22 ;  /* 0x0000841601007387 */ /* 0x0001e40000100800 */
[----:B------:R-:W-:-:S02]  /*ebd0*/  ISETP.GE.U32.AND.EX P0, PT, R22, UR7, PT, P0 ;  /* 0x0000000716007c0c */ /* 0x000fc4000bf06100 */
[----:B------:R0:W-:Y:S04]  /*ebe0*/  STL [R1+0x8c], R4 ;  /* 0x00008c0401007387 */ /* 0x0001e80000100800 */
[----:B------:R0:W-:Y:S04]  /*ebf0*/  STL [R1+0x7c], R2 ;  /* 0x00007c0201007387 */ /* 0x0001e80000100800 */
[----:B------:R0:W-:Y:S03]  /*ec00*/  STL [R1+0x90], R3 ;  /* 0x0000900301007387 */ /* 0x0001e60000100800 */
[----:B------:R-:W-:Y:S05]  /*ec10*/  @P0 BRA `(.L_x_299) ;  /* 0x0000000400740947 */ /* 0x000fea0003800000 */
[----:B------:R-:W2:Y:S01]  /*ec20*/  S2R R14, SR_CTAID.X ;  /* 0x00000000000e7919 */ /* 0x000ea20000002500 */
[----:B------:R-:W3:Y:S01]  /*ec30*/  LDC.64 R8, c[0x0][0x628] ;  /* 0x00018a00ff087b82 */ /* 0x000ee20000000a00 */
[----:B------:R-:W-:Y:S01]  /*ec40*/  ULDC UR6, c[0x0][0x150] ;  /* 0x0000540000067ab9 */ /* 0x000fe20000000800 */
[----:B------:R-:W-:Y:S01]  /*ec50*/  IMAD.MOV.U32 R6, RZ, RZ, R19 ;  /* 0x000000ffff067224 */ /* 0x000fe200078e0013 */
[----:B------:R-:W0:Y:S01]  /*ec60*/  S2R R16, SR_CTAID.Y ;  /* 0x0000000000107919 */ /* 0x000e220000002600 */
[----:B------:R-:W-:-:S04]  /*ec70*/  IMAD.MOV.U32 R7, RZ, RZ, R22 ;  /* 0x000000ffff077224 */ /* 0x000fc800078e0016 */
[----:B------:R-:W0:Y:S08]  /*ec80*/  LDC R17, c[0x0][0x144] ;  /* 0x00005100ff117b82 */ /* 0x000e300000000800 */
[----:B------:R-:W0:Y:S08]  /*ec90*/  LDC R10, c[0x0][0x630] ;  /* 0x00018c00ff0a7b82 */ /* 0x000e300000000800 */
[----:B------:R-:W0:Y:S01]  /*eca0*/  LDC.64 R12, c[0x0][0x620] ;  /* 0x00018800ff0c7b82 */ /* 0x000e220000000a00 */
[----:B---3--:R-:W-:-:S04]  /*ecb0*/  ISETP.NE.U32.AND P0, PT, R8, RZ, PT ;  /* 0x000000ff0800720c */ /* 0x008fc80003f05070 */
[----:B------:R-:W-:Y:S02]  /*ecc0*/  ISETP.NE.AND.EX P0, PT, R9, RZ, PT, P0 ;  /* 0x000000ff0900720c */ /* 0x000fe40003f05300 */
[----:B--2---:R-:W-:-:S05]  /*ecd0*/  I2FP.F32.U32 R0, R14 ;  /* 0x0000000e00007245 */ /* 0x004fca0000201000 */
[----:B------:R-:W-:-:S04]  /*ece0*/  FMUL R0, R0, UR6 ;  /* 0x0000000600007c20 */ /* 0x000fc80008400000 */
[----:B------:R2:W3:Y:S02]  /*ecf0*/  F2I.U32.TRUNC.NTZ R15, R0 ;  /* 0x00000000000f7305 */ /* 0x0004e4000020f000 */
[----:B------:R-:W-:Y:S05]  /*ed00*/  @!P0 BRA `(.L_x_300) ;  /* 0x0000000000288947 */ /* 0x000fea0003800000 */
[----:B--2---:R-:W2:Y:S02]  /*ed10*/  LDC R0, c[0x0][0x634] ;  /* 0x00018d00ff007b82 */ /* 0x004ea40000000800 */
[----:B--2---:R-:W-:-:S05]  /*ed20*/  IADD3 R7, P0, R19, R0, RZ ;  /* 0x0000000013077210 */ /* 0x004fca0007f1e0ff */
[----:B------:R-:W-:-:S04]  /*ed30*/  IMAD.X R11, RZ, RZ, R22, P0 ;  /* 0x000000ffff0b7224 */ /* 0x000fc800000e0616 */
[----:B0-----:R-:W-:-:S04]  /*ed40*/  IMAD.WIDE.U32 R2, R11, R8, RZ ;  /* 0x000000080b027225 */ /* 0x001fc800078e00ff */
[----:B------:R-:W-:-:S04]  /*ed50*/  IMAD.WIDE.U32 R4, P0, R7, R9, R2 ;  /* 0x0000000907047225 */ /* 0x000fc80007800002 */
[----:B------:R-:W-:-:S04]  /*ed60*/  IMAD.WIDE.U32 R2, R7, R8, RZ ;  /* 0x0000000807027225 */ /* 0x000fc800078e00ff */
[----:B------:R-:W-:Y:S01]  /*ed70*/  IMAD.X R7, RZ, RZ, RZ, P0 ;  /* 0x000000ffff077224 */ /* 0x000fe200000e06ff */
[----:B------:R-:W-:Y:S01]  /*ed80*/  IADD3 RZ, P0, R3, R4, RZ ;  /* 0x0000000403ff7210 */ /* 0x000fe20007f1e0ff */
[----:B------:R-:W-:-:S04]  /*ed90*/  IMAD.MOV.U32 R6, RZ, RZ, R5 ;  /* 0x000000ffff067224 */ /* 0x000fc800078e0005 */
[----:B------:R-:W-:-:S08]  /*eda0*/  IMAD.WIDE.U32.X R6, R11, R9, R6, P0 ;  /* 0x000000090b067225 */ /* 0x000fd000000e0406 */
.L_x_300:
[-CC-:B0-----:R-:W-:Y:S01]  /*edb0*/  SHF.R.U64 R11, R6, R10.reuse, R7.reuse ;  /* 0x0000000a060b7219 */ /* 0x181fe20000001207 */
[----:B------:R-:W0:Y:S01]  /*edc0*/  LDC.64 R20, c[0x0][0x640] ;  /* 0x00019000ff147b82 */ /* 0x000e220000000a00 */
[----:B--2---:R-:W-:Y:S01]  /*edd0*/  SHF.R.U32.HI R0, RZ, R10, R7 ;  /* 0x0000000aff007219 */ /* 0x004fe20000011607 */
[----:B------:R-:W-:Y:S01]  /*ede0*/  IMAD.MOV.U32 R2, RZ, RZ, R19 ;  /* 0x000000ffff027224 */ /* 0x000fe200078e0013 */
[----:B------:R-:W-:Y:S01]  /*edf0*/  IADD3 R5, P0, RZ, -R11, RZ ;  /* 0x8000000bff057210 */ /* 0x000fe20007f1e0ff */
[----:B---3--:R-:W-:Y:S01]  /*ee00*/  IMAD.MOV R15, RZ, RZ, -R15 ;  /* 0x000000ffff0f7224 */ /* 0x008fe200078e0a0f */
[----:B------:R-:W-:Y:S01]  /*ee10*/  ULDC UR6, c[0x0][0x154] ;  /* 0x0000550000067ab9 */ /* 0x000fe20000000800 */
[----:B------:R-:W-:Y:S02]  /*ee20*/  IMAD.MOV.U32 R7, RZ, RZ, 0x1 ;  /* 0x00000001ff077424 */ /* 0x000fe400078e00ff */
[----:B------:R-:W2:Y:S01]  /*ee30*/  LDC R4, c[0x0][0x618] ;  /* 0x00018600ff047b82 */ /* 0x000ea20000000800 */
[----:B------:R-:W-:-:S02]  /*ee40*/  IMAD.X R3, RZ, RZ, ~R0, P0 ;  /* 0x000000ffff037224 */ /* 0x000fc400000e0e00 */
[----:B------:R-:W-:Y:S02]  /*ee50*/  IMAD R17, R17, R15, R14 ;  /* 0x0000000f11117224 */ /* 0x000fe400078e020e */
[-C--:B------:R-:W-:Y:S02]  /*ee60*/  IMAD R0, R3, R12.reuse, RZ ;  /* 0x0000000c03007224 */ /* 0x080fe400078e02ff */
[----:B------:R-:W-:Y:S01]  /*ee70*/  IMAD.MOV.U32 R3, RZ, RZ, R22 ;  /* 0x000000ffff037224 */ /* 0x000fe200078e0016 */
[----:B------:R-:W3:Y:S01]  /*ee80*/  LDC R6, c[0x0][0x608] ;  /* 0x00018200ff067b82 */ /* 0x000ee20000000800 */
[----:B------:R-:W-:-:S04]  /*ee90*/  IMAD.WIDE.U32 R2, R5, R12, R2 ;  /* 0x0000000c05027225 */ /* 0x000fc800078e0002 */
[----:B------:R-:W-:-:S03]  /*eea0*/  IMAD R5, R5, R13, R0 ;  /* 0x0000000d05057224 */ /* 0x000fc600078e0200 */
[----:B------:R-:W5:Y:S01]  /*eeb0*/  LDC R18, c[0x0][0x658] ;  /* 0x00019600ff127b82 */ /* 0x000f620000000800 */
[----:B------:R-:W-:Y:S01]  /*eec0*/  I2FP.F32.U32 R0, R16 ;  /* 0x0000001000007245 */ /* 0x000fe20000201000 */
[----:B------:R-:W-:Y:S01]  /*eed0*/  IMAD.IADD R3, R3, 0x1, R5 ;  /* 0x0000000103037824 */ /* 0x000fe200078e0205 */
[----:B0-----:R-:W-:Y:S01]  /*eee0*/  ISETP.NE.U32.AND P0, PT, R20, RZ, PT ;  /* 0x000000ff1400720c */ /* 0x001fe20003f05070 */
[----:B------:R-:W-:Y:S02]  /*eef0*/  IMAD.MOV.U32 R5, RZ, RZ, -0x1 ;  /* 0xffffffffff057424 */ /* 0x000fe400078e00ff */
[----:B------:R-:W-:Y:S02]  /*ef00*/  FMUL R0, R0, UR6 ;  /* 0x0000000600007c20 */ /* 0x000fe40008400000 */
[----:B------:R-:W0:Y:S01]  /*ef10*/  LDC R15, c[0x0][0x148] ;  /* 0x00005200ff0f7b82 */ /* 0x000e220000000800 */
[----:B--2---:R-:W-:Y:S01]  /*ef20*/  SHF.R.U64 R10, R2, R4, R3 ;  /* 0x00000004020a7219 */ /* 0x004fe20000001203 */
[----:B------:R2:W0:Y:S01]  /*ef30*/  F2I.U32.TRUNC.NTZ R13, R0 ;  /* 0x00000000000d7305 */ /* 0x000422000020f000 */
[----:B------:R-:W-:-:S02]  /*ef40*/  ISETP.NE.AND.EX P0, PT, R21, RZ, PT, P0 ;  /* 0x000000ff1500720c */ /* 0x000fc40003f05300 */
[----:B------:R-:W-:-:S03]  /*ef50*/  SHF.R.U32.HI R3, RZ, R4, R3 ;  /* 0x00000004ff037219 */ /* 0x000fc60000011603 */
[----:B------:R-:W0:Y:S01]  /*ef60*/  LDC R14, c[0x0][0x600] ;  /* 0x00018000ff0e7b82 */ /* 0x000e220000000800 */
[-CC-:B---3--:R-:W-:Y:S02]  /*ef70*/  SHF.R.U64 R8, R10, R6.reuse, R3.reuse ;  /* 0x000000060a087219 */ /* 0x188fe40000001203 */
[----:B------:R-:W-:-:S05]  /*ef80*/  SHF.R.U32.HI R3, RZ, R6, R3 ;  /* 0x00000006ff037219 */ /* 0x000fca0000011603 */
[----:B------:R-:W3:Y:S01]  /*ef90*/  LDC R22, c[0x0][0x648] ;  /* 0x00019200ff167b82 */ /* 0x000ee20000000800 */
[-CC-:B-----5:R-:W-:Y:S02]  /*efa0*/  SHF.R.U64 R12, R8, R18.reuse, R3.reuse ;  /* 0x00000012080c7219 */ /* 0x1a0fe40000001203 */
[-C--:B------:R-:W-:Y:S02]  /*efb0*/  SHF.L.U32 R5, R5, R18.reuse, RZ ;  /* 0x0000001205057219 */ /* 0x080fe400000006ff */
[-C--:B------:R-:W-:Y:S01]  /*efc0*/  SHF.R.U32.HI R3, RZ, R18.reuse, R3 ;  /* 0x00000012ff037219 */ /* 0x080fe20000011603 */
[----:B------:R-:W-:Y:S01]  /*efd0*/  IMAD.MOV.U32 R2, RZ, RZ, R12 ;  /* 0x000000ffff027224 */ /* 0x000fe200078e000c */
[----:B------:R-:W-:Y:S01]  /*efe0*/  SHF.L.U32 R18, R7, R18, RZ ;  /* 0x0000001207127219 */ /* 0x000fe200000006ff */
[----:B------:R-:W0:Y:S01]  /*eff0*/  LDC R23, c[0x0][0x638] ;  /* 0x00018e00ff177b82 */ /* 0x000e220000000800 */
[----:B------:R-:W-:-:S07]  /*f000*/  LOP3.LUT R19, RZ, R5, RZ, 0x33, !PT ;  /* 0x00000005ff137212 */ /* 0x000fce00078e33ff */
[----:B------:R-:W0:Y:S01]  /*f010*/  LDC R24, c[0x0][0x610] ;  /* 0x00018400ff187b82 */ /* 0x000e220000000800 */
[----:B--2---:R-:W-:Y:S05]  /*f020*/  @!P0 BRA `(.L_x_301) ;  /* 0x0000000000288947 */ /* 0x004fea0003800000 */
[----:B------:R-:W2:Y:S02]  /*f030*/  LDC R7, c[0x0][0x64c] ;  /* 0x00019300ff077b82 */ /* 0x000ea40000000800 */
[----:B--2---:R-:W-:-:S05]  /*f040*/  IADD3 R7, P0, R12, R7, RZ ;  /* 0x000000070c077210 */ /* 0x004fca0007f1e0ff */
        /* <DEDUP_REMOVED lines=8> */
.L_x_301:
[----:B---3--:R-:W-:Y:S01]  /*f0d0*/  SHF.R.U64 R0, R2, R22, R3 ;  /* 0x0000001602007219 */ /* 0x008fe20000001203 */
[----:B0-----:R-:W-:Y:S01]  /*f0e0*/  VIADD R7, R14, 0xffffffff ;  /* 0xffffffff0e077836 */ /* 0x001fe20000000000 */
[----:B------:R-:W-:Y:S01]  /*f0f0*/  LOP3.LUT R5, R8, R19, RZ, 0xc0, !PT ;  /* 0x0000001308057212 */ /* 0x000fe200078ec0ff */
[----:B------:R-:W-:Y:S02]  /*f100*/  IMAD.MOV R13, RZ, RZ, -R13 ;  /* 0x000000ffff0d7224 */ /* 0x000fe400078e0a0d */
[----:B------:R-:W-:Y:S02]  /*f110*/  IMAD.MOV R3, RZ, RZ, -R0 ;  /* 0x000000ffff037224 */ /* 0x000fe400078e0a00 */
[----:B------:R-:W-:Y:S01]  /*f120*/  IMAD R2, R18, R0, R5 ;  /* 0x0000000012027224 */ /* 0x000fe200078e0205 */
[----:B------:R-:W-:Y:S01]  /*f130*/  LOP3.LUT R5, R10, R7, RZ, 0xc0, !PT ;  /* 0x000000070a057212 */ /* 0x000fe200078ec0ff */
[----:B------:R-:W-:Y:S02]  /*f140*/  @P2 IMAD R17, R15, R13, R16 ;  /* 0x0000000d0f112224 */ /* 0x000fe400078e0210 */
[----:B------:R-:W-:-:S02]  /*f150*/  IMAD R0, R3, R23, R12 ;  /* 0x0000001703007224 */ /* 0x000fc400078e020c */
[----:B------:R-:W-:Y:S02]  /*f160*/  IMAD.MOV.U32 R4, RZ, RZ, 0x1 ;  /* 0x00000001ff047424 */ /* 0x000fe400078e00ff */
[----:B------:R-:W-:Y:S02]  /*f170*/  IMAD R2, R2, R24, R17 ;  /* 0x0000001802027224 */ /* 0x000fe400078e0211 */
[----:B------:R-:W-:Y:S01]  /*f180*/  IMAD R3, R0, R14, R5 ;  /* 0x0000000e00037224 */ /* 0x000fe200078e0205 */
[----:B------:R-:W-:-:S04]  /*f190*/  PRMT R0, R4, 0x7610, R0 ;  /* 0x0000761004007816 */ /* 0x000fc80000000000 */
[----:B------:R-:W-:Y:S02]  /*f1a0*/  SEL R4, R3, R2, !P2 ;  /* 0x0000000203047207 */ /* 0x000fe40005000000 */
[----:B------:R-:W-:-:S03]  /*f1b0*/  SEL R2, R2, R3, !P2 ;  /* 0x0000000302027207 */ /* 0x000fc60005000000 */
[----:B------:R2:W-:Y:S04]  /*f1c0*/  STL [R1+0x90], R4 ;  /* 0x0000900401007387 */ /* 0x0005e80000100800 */
[----:B------:R2:W-:Y:S04]  /*f1d0*/  STL [R1+0x7c], R11 ;  /* 0x00007c0b01007387 */ /* 0x0005e80000100800 */
[----:B------:R2:W-:Y:S02]  /*f1e0*/  STL [R1+0x8c], R2 ;  /* 0x00008c0201007387 */ /* 0x0005e40000100800 */
.L_x_299:
[----:B------:R-:W-:Y:S01]  /*f1f0*/  LOP3.LUT P0, RZ, R0, 0xff, RZ, 0xc0, !PT ;  /* 0x000000ff00ff7812 */ /* 0x000fe2000780c0ff */
[----:B------:R-:W-:-:S12]  /*f200*/  ULOP3.LUT UR30, UR30, 0x1, URZ, 0x3c, !UPT ;  /* 0x000000011e1e7892 */ /* 0x000fd8000f8e3c3f */
[----:B------:R-:W-:Y:S05]  /*f210*/  @P0 BRA `(.L_x_302) ;  /* 0xffffff2400a80947 */ /* 0x000fea000383ffff */
[----:B------:R-:W-:Y:S05]  /*f220*/  EXIT ;  /* 0x000000000000794d */ /* 0x000fea0003800000 */
.L_x_18:
[----:B------:R-:W-:-:S08]  /*f230*/  ISETP.NE.AND P0, PT, RZ, UR6, PT ;  /* 0x00000006ff007c0c */ /* 0x000fd0000bf05270 */
[----:B0123--:R-:W0:-:S00]  /*f240*/  USETMAXREG.DEALLOC.CTAPOOL 0x28 ;  /* 0x00000028000079c8 */ /* 0x00fe0000080e0500 */
[----:B------:R-:W-:Y:S05]  /*f250*/  @P0 EXIT ;  /* 0x000000000000094d */ /* 0x000fea0003800000 */
[----:B0-----:R-:W-:Y:S01]  /*f260*/  LOP3.LUT P0, RZ, R0, 0xff, RZ, 0xc0, !PT ;  /* 0x000000ff00ff7812 */ /* 0x001fe2000780c0ff */
[----:B------:R-:W-:Y:S02]  /*f270*/  IMAD.MOV.U32 R0, RZ, RZ, 0x1 ;  /* 0x00000001ff007424 */ /* 0x000fe400078e00ff */
[----:B------:R-:W-:-:S10]  /*f280*/  IMAD.MOV.U32 R10, RZ, RZ, RZ ;  /* 0x000000ffff0a7224 */ /* 0x000fd400078e00ff */
[----:B------:R-:W-:Y:S05]  /*f290*/  @!P0 BRA `(.L_x_303) ;  /* 0x0000000c00608947 */ /* 0x000fea0003800000 */
[----:B------:R-:W0:Y:S01]  /*f2a0*/  S2R R8, SR_CgaCtaId ;  /* 0x0000000000087919 */ /* 0x000e220000008800 */
[----:B------:R-:W-:Y:S01]  /*f2b0*/  LOP3.LUT P0, RZ, R2, 0x1f, RZ, 0xc0, !PT ;  /* 0x0000001f02ff7812 */ /* 0x000fe2000780c0ff */
[----:B------:R-:W-:Y:S01]  /*f2c0*/  ULDC UR5, c[0x0][0x658] ;  /* 0x0001960000057ab9 */ /* 0x000fe20000000800 */
[----:B------:R-:W-:Y:S01]  /*f2d0*/  UMOV UR6, 0xffffffff ;  /* 0xffffffff00067882 */ /* 0x000fe20000000000 */
[----:B------:R-:W-:Y:S01]  /*f2e0*/  BSSY B0, `(.L_x_303) ;  /* 0x00000d3000007945 */ /* 0x000fe20003800000 */
[----:B------:R-:W-:Y:S01]  /*f2f0*/  USHF.L.U32 UR6, UR6, UR5, URZ ;  /* 0x0000000506067299 */ /* 0x000fe2000800063f */
[C---:B------:R-:W-:Y:S01]  /*f300*/  ISETP.NE.AND P3, PT, R3.reuse, RZ, PT ;  /* 0x000000ff0300720c */ /* 0x040fe20003f65270 */
[----:B------:R-:W-:Y:S01]  /*f310*/  IMAD.MOV.U32 R11, RZ, RZ, 0x1 ;  /* 0x00000001ff0b7424 */ /* 0x000fe200078e00ff */
[----:B------:R-:W-:Y:S01]  /*f320*/  ISETP.NE.OR P0, PT, R3, RZ, !P0 ;  /* 0x000000ff0300720c */ /* 0x000fe20004705670 */
[----:B------:R-:W-:Y:S01]  /*f330*/  IMAD.MOV.U32 R0, RZ, RZ, 0x1 ;  /* 0x00000001ff007424 */ /* 0x000fe200078e00ff */
[----:B------:R-:W-:Y:S01]  /*f340*/  ULDC UR4, c[0x0][0x600] ;  /* 0x0001800000047ab9 */ /* 0x000fe20000000800 */
[----:B------:R-:W-:Y:S01]  /*f350*/  IMAD.MOV.U32 R10, RZ, RZ, RZ ;  /* 0x000000ffff0a7224 */ /* 0x000fe200078e00ff */
[----:B------:R-:W-:Y:S01]  /*f360*/  UMOV UR7, 0x1 ;  /* 0x0000000100077882 */ /* 0x000fe20000000000 */
[----:B------:R-:W-:-:S02]  /*f370*/  UIADD3 UR26, UR14, 0x1, URZ ;  /* 0x000000010e1a7890 */ /* 0x000fc4000fffe03f */
[----:B------:R-:W-:Y:S02]  /*f380*/  ULOP3.LUT UR27, UR13, 0x2, URZ, 0xfc, !UPT ;  /* 0x000000020d1b7892 */ /* 0x000fe4000f8efc3f */
[----:B------:R-:W-:Y:S02]  /*f390*/  UIADD3 UR4, UR4, -0x1, URZ ;  /* 0xffffffff04047890 */ /* 0x000fe4000fffe03f */
[----:B------:R-:W-:Y:S02]  /*f3a0*/  USHF.L.U32 UR22, UR7, UR5, URZ ;  /* 0x0000000507167299 */ /* 0x000fe4000800063f */
[----:B------:R-:W-:Y:S01]  /*f3b0*/  ULOP3.LUT UR19, URZ, UR6, URZ, 0x33, !UPT ;  /* 0x000000063f137292 */ /* 0x000fe2000f8e333f */
[----:B------:R-:W-:Y:S01]  /*f3c0*/  ULDC.64 UR24, c[0x0][0x198] ;  /* 0x0000660000187ab9 */ /* 0x000fe20000000a00 */
[C---:B0-----:R-:W-:Y:S02]  /*f3d0*/  IMAD.SHL.U32 R9, R8.reuse, 0x80, RZ ;  /* 0x0000008008097824 */ /* 0x041fe400078e00ff */
[----:B------:R-:W-:-:S03]  /*f3e0*/  IMAD.SHL.U32 R8, R8, 0x2000, RZ ;  /* 0x0000200008087824 */ /* 0x000fc600078e00ff */
[----:B------:R-:W-:Y:S02]  /*f3f0*/  LOP3.LUT R9, R9, 0x80, RZ, 0xc0, !PT ;  /* 0x0000008009097812 */ /* 0x000fe400078ec0ff */
[----:B------:R-:W-:-:S07]  /*f400*/  LOP3.LUT R8, R8, 0x2000, RZ, 0xc0, !PT ;  /* 0x0000200008087812 */ /* 0x000fce00078ec0ff */
.L_x_315:
[----:B------:R-:W-:-:S03]  /*f410*/  UMOV UR5, 0xffffffff ;  /* 0xffffffff00057882 */ /* 0x000fc60000000000 */
[----:B01----:R-:W-:Y:S05]  /*f420*/  BRA.DIV UR5, `(.L_x_304) ;  /* 0x0000001605247947 */ /* 0x003fea000b800000 */
[----:B------:R-:W-:-:S13]  /*f430*/  ELECT P1, URZ, PT ;  /* 0x00000000003f782f */ /* 0x000fda0003820000 */
.L_x_335:
[----:B------:R-:W0:Y:S01]  /*f440*/  LDC R2, c[0x0][0x28c] ;  /* 0x0000a300ff027b82 */ /* 0x000e220000000800 */
[----:B------:R-:W-:Y:S01]  /*f450*/  BSSY B1, `(.L_x_305) ;  /* 0x000003d000017945 */ /* 0x000fe20003800000 */
[----:B0-----:R-:W-:-:S13]  /*f460*/  ISETP.LT.OR P1, PT, R2, 0x1, !P1 ;  /* 0x000000010200780c */ /* 0x001fda0004f21670 */
[----:B------:R-:W-:Y:S05]  /*f470*/  @P1 BRA `(.L_x_306) ;  /* 0x0000000000e81947 */ /* 0x000fea0003800000 */
[----:B------:R-:W2:Y:S04]  /*f480*/  LDL.LU R4, [R1+0x90] ;  /* 0x0000900001047983 */ /* 0x000ea80000300800 */
[----:B------:R-:W3:Y:S01]  /*f490*/  LDL.LU R3, [R1+0x8c] ;  /* 0x00008c0001037983 */ /* 0x000ee20000300800 */
[----:B------:R-:W-:Y:S02]  /*f4a0*/  IMAD.MOV.U32 R14, RZ, RZ, RZ ;  /* 0x000000ffff0e7224 */ /* 0x000fe400078e00ff */
[----:B------:R-:W-:Y:S02]  /*f4b0*/  IMAD.U32 R15, RZ, RZ, UR26 ;  /* 0x0000001aff0f7e24 */ /* 0x000fe4000f8e00ff */
[----:B------:R-:W-:Y:S02]  /*f4c0*/  IMAD.MOV.U32 R2, RZ, RZ, R0 ;  /* 0x000000ffff027224 */ /* 0x000fe400078e0000 */
[----:B--2---:R-:W-:-:S02]  /*f4d0*/  IMAD R6, R4, 0x100, R9 ;  /* 0x0000010004067824 */ /* 0x004fc400078e0209 */
[----:B---3--:R-:W-:Y:S02]  /*f4e0*/  IMAD.SHL.U32 R7, R3, 0x40, RZ ;  /* 0x0000004003077824 */ /* 0x008fe400078e00ff */
[----:B------:R-:W-:-:S07]  /*f4f0*/  IMAD.MOV.U32 R3, RZ, RZ, R10 ;  /* 0x000000ffff037224 */ /* 0x000fce00078e000a */
.L_x_310:
[----:B------:R-:W0:Y:S01]  /*f500*/  S2R R5, SR_CgaCtaId ;  /* 0x0000000000057919 */ /* 0x000e220000008800 */
[----:B------:R-:W-:-:S04]  /*f510*/  MOV R4, 0x400 ;  /* 0x0000040000047802 */ /* 0x000fc80000000f00 */
[----:B0-----:R-:W-:Y:S02]  /*f520*/  LEA R12, R5, R4, 0x18 ;  /* 0x00000004050c7211 */ /* 0x001fe400078ec0ff */
[----:B------:R-:W-:Y:S01]  /*f530*/  SHF.L.U32 R4, R2, 0x1f, RZ ;  /* 0x0000001f02047819 */ /* 0x000fe200000006ff */
[----:B------:R-:W0:Y:S02]  /*f540*/  @!P3 LDC R5, c[0x0][0x500] ;  /* 0x00014000ff05bb82 */ /* 0x000e240000000800 */
[----:B------:R-:W-:-:S04]  /*f550*/  IMAD R13, R3, 0x8, R12 ;  /* 0x00000008030d7824 */ /* 0x000fc800078e020c */
[----:B------:R-:W1:Y:S02]  /*f560*/  SYNCS.PHASECHK.TRANS64.TRYWAIT P1, [R13+URZ+0x58], R4 ;  /* 0x000058040d0075a7 */ /* 0x000e64000802017f */
[----:B-1----:R-:W-:Y:S05]  /*f570*/  @!P1 BRA `(.L_x_307) ;  /* 0x0000001000f09947 */ /* 0x002fea0003800000 */
.L_x_336:
[----:B------:R-:W-:Y:S01]  /*f580*/  UPRMT UR5, UR27, 0x9910, URZ ;  /* 0x000099101b057896 */ /* 0x000fe2000800003f */
[----:B0-----:R0:W-:Y:S03]  /*f590*/  @!P3 SYNCS.ARRIVE.TRANS64 RZ, [R13+URZ], R5 ;  /* 0x000000050dffb9a7 */ /* 0x0011e6000800003f */
[----:B------:R-:W-:-:S06]  /*f5a0*/  UISETP.NE.AND UP0, UPT, UR5, 0x2, UPT ;  /* 0x000000020500788c */ /* 0x000fcc000bf05270 */
[----:B------:R-:W-:-:S13]  /*f5b0*/  PLOP3.LUT P1, PT, PT, PT, UP0, 0x80, 0x0 ;  /* 0x000000000000781c */ /* 0x000fda0003f2f008 */
[----:B0-----:R-:W-:Y:S05]  /*f5c0*/  @P1 BRA `(.L_x_308) ;  /* 0x0000000000041947 */ /* 0x001fea0003800000 */
[----:B------:R-:W-:Y:S01]  /*f5d0*/  BPT.TRAP 0x1 ;  /* 0x000000040000795c */ /* 0x000fe20000300000 */
.L_x_308:
[----:B------:R-:W-:Y:S05]  /*f5e0*/  @P0 BRA `(.L_x_309) ;  /* 0x0000000000040947 */ /* 0x000fea0003800000 */
[----:B------:R-:W-:Y:S01]  /*f5f0*/  BPT.TRAP 0x1 ;  /* 0x000000040000795c */ /* 0x000fe20000300000 */
.L_x_309:
[----:B------:R-:W2:Y:S01]  /*f600*/  LDL R16, [R1+0x7c] ;  /* 0x00007c0001107983 */ /* 0x000ea20000100800 */
[C---:B-1----:R-:W-:Y:S01]  /*f610*/  IMAD R4, R3.reuse, 0x1000, R12 ;  /* 0x0000100003047824 */ /* 0x042fe200078e020c */
[----:B------:R-:W-:Y:S01]  /*f620*/  R2UR UR18, R12 ;  /* 0x000000000c1272ca */ /* 0x000fe200000e0000 */
[----:B------:R-:W-:Y:S01]  /*f630*/  IMAD R5, R3, 0x4000, R8 ;  /* 0x0000400003057824 */ /* 0x000fe200078e0208 */
[----:B------:R-:W-:Y:S01]  /*f640*/  R2UR UR9, R13 ;  /* 0x000000000d0972ca */ /* 0x000fe200000e0000 */
[----:B------:R-:W-:Y:S01]  /*f650*/  VIADD R15, R15, 0xffffffff ;  /* 0xffffffff0f0f7836 */ /* 0x000fe20000000000 */
[----:B------:R-:W-:Y:S01]  /*f660*/  R2UR UR5, R4 ;  /* 0x00000000040572ca */ /* 0x000fe200000e0000 */
[----:B------:R-:W-:Y:S01]  /*f670*/  UIADD3 UR6, UP0, UR24, 0xf0, URZ ;  /* 0x000000f018067890 */ /* 0x000fe2000ff1e03f */
[----:B------:R-:W-:Y:S01]  /*f680*/  R2UR UR8, R5 ;  /* 0x00000000050872ca */ /* 0x000fe200000e0000 */
[----:B------:R-:W-:Y:S01]  /*f690*/  UIADD3 UR28, UP1, UR24, 0x1f0, URZ ;  /* 0x000001f0181c7890 */ /* 0x000fe2000ff3e03f */
[----:B------:R-:W-:Y:S01]  /*f6a0*/  R2UR UR11, R7 ;  /* 0x00000000070b72ca */ /* 0x000fe200000e0000 */
[----:B------:R-:W-:Y:S01]  /*f6b0*/  UIADD3.X UR7, URZ, UR25, URZ, UP0, !UPT ;  /* 0x000000193f077290 */ /* 0x000fe200087fe43f */
[----:B------:R-:W-:Y:S01]  /*f6c0*/  R2UR UR10, R14 ;  /* 0x000000000e0a72ca */ /* 0x000fe200000e0000 */
[----:B------:R-:W-:Y:S01]  /*f6d0*/  VIADD R3, R3, 0x1 ;  /* 0x0000000103037836 */ /* 0x000fe20000000000 */
[----:B------:R-:W-:Y:S01]  /*f6e0*/  R2UR UR23, R6 ;  /* 0x00000000061772ca */ /* 0x000fe200000e0000 */
[----:B------:R-:W-:Y:S01]  /*f6f0*/  UIADD3.X UR29, URZ, UR25, URZ, UP1, !UPT ;  /* 0x000000193f1d7290 */ /* 0x000fe20008ffe43f */
[----:B------:R-:W-:Y:S01]  /*f700*/  ISETP.GT.AND P4, PT, R15, 0x1, PT ;  /* 0x000000010f00780c */ /* 0x000fe20003f84270 */
[----:B------:R-:W-:Y:S01]  /*f710*/  UMOV UR16, 0x0 ;  /* 0x0000000000107882 */ /* 0x000fe20000000000 */
[----:B------:R-:W-:Y:S01]  /*f720*/  UMOV UR17, 0x10000000 ;  /* 0x1000000000117882 */ /* 0x000fe20000000000 */
[----:B------:R-:W-:Y:S01]  /*f730*/  UIADD3 UR5, UR5, 0x180, URZ ;  /* 0x0000018005057890 */ /* 0x000fe2000fffe03f */
[----:B------:R-:W-:Y:S01]  /*f740*/  ISETP.NE.AND P1, PT, R3, 0xb, PT ;  /* 0x0000000b0300780c */ /* 0x000fe20003f25270 */
[----:B------:R-:W-:Y:S01]  /*f750*/  UIADD3 UR18, UR18, 0xb180, UR8 ;  /* 0x0000b18012127890 */ /* 0x000fe2000fffe008 */
[----:B------:R-:W-:Y:S01]  /*f760*/  VIADD R14, R14, 0x40 ;  /* 0x000000400e0e7836 */ /* 0x000fe20000000000 */
[----:B------:R-:W-:Y:S01]  /*f770*/  UMOV UR30, 0x30000 ;  /* 0x00030000001e7882 */ /* 0x000fe20000000000 */
[----:B------:R-:W-:-:S02]  /*f780*/  SEL R5, RZ, 0x1, P1 ;  /* 0x00000001ff057807 */ /* 0x000fc40000800000 */
[----:B------:R-:W-:Y:S01]  /*f790*/  UMOV UR8, UR5 ;  /* 0x0000000500087c82 */ /* 0x000fe20008000000 */
[----:B------:R-:W-:Y:S02]  /*f7a0*/  SEL R3, R3, RZ, P1 ;  /* 0x000000ff03037207 */ /* 0x000fe40000800000 */
[----:B------:R-:W-:Y:S02]  /*f7b0*/  LOP3.LUT R2, R2, R5, RZ, 0x3c, !PT ;  /* 0x0000000502027212 */ /* 0x000fe400078e3cff */
[----:B--2---:R-:W-:-:S13]  /*f7c0*/  R2UR UR12, R16 ;  /* 0x00000000100c72ca */ /* 0x004fda00000e0000 */
[----:B------:R0:W-:Y:S02]  /*f7d0*/  UTMALDG.3D [UR8], [UR6], desc[UR16] ;  /* 0x00001008060075b4 */ /* 0x0001e40008011000 */
[----:B0-----:R-:W-:Y:S01]  /*f7e0*/  UMOV UR11, UR23 ;  /* 0x00000017000b7c82 */ /* 0x001fe20008000000 */
[----:B------:R-:W-:Y:S02]  /*f7f0*/  UMOV UR8, UR18 ;  /* 0x0000001200087c82 */ /* 0x000fe40008000000 */
[----:B------:R0:W-:Y:S02]  /*f800*/  UTMALDG.3D.MULTICAST [UR8], [UR28], UR30, desc[UR16] ;  /* 0x000010081c0073b4 */ /* 0x0001e4000801181e */
[----:B0-----:R-:W-:Y:S05]  /*f810*/  @P4 BRA `(.L_x_310) ;  /* 0xfffffffc00384947 */ /* 0x001fea000383ffff */
.L_x_306:
[----:B------:R-:W-:Y:S05]  /*f820*/  BSYNC B1 ;  /* 0x0000000000017941 */ /* 0x000fea0003800000 */
.L_x_305:
[----:B------:R-:W2:Y:S01]  /*f830*/  LDL.LU R17, [R1+0x84] ;  /* 0x0000840001117983 */ /* 0x000ea20000300800 */
[----:B------:R-:W-:Y:S01]  /*f840*/  LOP3.LUT P5, RZ, R11, 0xff, RZ, 0xc0, !PT ;  /* 0x000000ff0bff7812 */ /* 0x000fe200078ac0ff */
[----:B------:R-:W-:Y:S01]  /*f850*/  VIADD R10, R10, UR14 ;  /* 0x0000000e0a0a7c36 */ /* 0x000fe20008000000 */
[----:B------:R-:W-:Y:S01]  /*f860*/  UISETP.GE.U32.AND UP0, UPT, UR14, 0xb, UPT ;  /* 0x0000000b0e00788c */ /* 0x000fe2000bf06070 */
[----:B------:R-:W3:Y:S01]  /*f870*/  LDL.LU R16, [R1+0x88] ;  /* 0x0000880001107983 */ /* 0x000ee20000300800 */
[----:B------:R-:W-:Y:S01]  /*f880*/  IMAD.U32 R5, RZ, RZ, UR14 ;  /* 0x0000000eff057e24 */ /* 0x000fe2000f8e00ff */
[----:B------:R-:W-:Y:S01]  /*f890*/  ULDC.64 UR6, c[0x0][0x650] ;  /* 0x0001940000067ab9 */ /* 0x000fe20000000a00 */
[----:B------:R-:W-:Y:S01]  /*f8a0*/  ISETP.GT.U32.AND P1, PT, R10, 0xa, PT ;  /* 0x0000000a0a00780c */ /* 0x000fe20003f24070 */
[----:B------:R-:W-:Y:S01]  /*f8b0*/  BSSY B1, `(.L_x_311) ;  /* 0x0000073000017945 */ /* 0x000fe20003800000 */
[----:B------:R-:W-:Y:S02]  /*f8c0*/  PLOP3.LUT P4, PT, PT, PT, UP0, 0x80, 0x0 ;  /* 0x000000000000781c */ /* 0x000fe40003f8f008 */
[----:B------:R-:W-:-:S02]  /*f8d0*/  ISETP.LT.U32.AND P1, PT, R5, 0xb, P1 ;  /* 0x0000000b0500780c */ /* 0x000fc40000f21070 */
[----:B------:R-:W-:Y:S01]  /*f8e0*/  PRMT R11, RZ, 0x7610, R11 ;  /* 0x00007610ff0b7816 */ /* 0x000fe2000000000b */
[----:B------:R-:W0:Y:S01]  /*f8f0*/  @P5 S2R R3, SR_CgaCtaId ;  /* 0x0000000000035919 */ /* 0x000e220000008800 */
[----:B------:R-:W-:-:S04]  /*f900*/  @P5 MOV R2, 0x400 ;  /* 0x0000040000025802 */ /* 0x000fc80000000f00 */
[----:B0-----:R-:W-:Y:S01]  /*f910*/  @P5 LEA R4, R3, R2, 0x18 ;  /* 0x0000000203045211 */ /* 0x001fe200078ec0ff */
[----:B------:R-:W-:-:S03]  /*f920*/  IMAD.WIDE.U32 R2, R10, -0x45d1745d, RZ ;  /* 0xba2e8ba30a027825 */ /* 0x000fc600078e00ff */
[----:B------:R0:W-:Y:S02]  /*f930*/  @P5 SYNCS.ARRIVE.TRANS64.A1T0 RZ, [R4+URZ+0xe8], RZ ;  /* 0x0000e8ff04ff59a7 */ /* 0x0001e4000810003f */
[----:B------:R-:W-:Y:S02]  /*f940*/  SHF.R.U32.HI R5, RZ, 0x3, R3 ;  /* 0x00000003ff057819 */ /* 0x000fe40000011603 */
[----:B------:R-:W-:Y:S02]  /*f950*/  SEL R3, RZ, 0x1, !P1 ;  /* 0x00000001ff037807 */ /* 0x000fe40004800000 */
[----:B------:R-:W-:Y:S01]  /*f960*/  PRMT R2, RZ, 0x7610, R2 ;  /* 0x00007610ff027816 */ /* 0x000fe20000000002 */
[----:B------:R-:W-:Y:S01]  /*f970*/  IMAD R10, R5, -0xb, R10 ;  /* 0xfffffff5050a7824 */ /* 0x000fe200078e020a */
[----:B------:R-:W-:Y:S01]  /*f980*/  LOP3.LUT R0, R0, R3, RZ, 0x3c, !PT ;  /* 0x0000000300007212 */ /* 0x000fe200078e3cff */
[----:B0-----:R-:W-:Y:S02]  /*f990*/  IMAD.MOV.U32 R4, RZ, RZ, -0x1 ;  /* 0xffffffffff047424 */ /* 0x001fe400078e00ff */
[----:B------:R-:W-:Y:S01]  /*f9a0*/  IMAD.MOV.U32 R3, RZ, RZ, -0x1 ;  /* 0xffffffffff037424 */ /* 0x000fe200078e00ff */
[----:B------:R-:W-:Y:S01]  /*f9b0*/  @P4 LOP3.LUT R0, R0, 0x1, R5, 0x78, !PT ;  /* 0x0000000100004812 */ /* 0x000fe200078e7805 */
[----:B------:R-:W-:Y:S01]  /*f9c0*/  IMAD.MOV.U32 R5, RZ, RZ, -0x1 ;  /* 0xffffffffff057424 */ /* 0x000fe200078e00ff */
[----:B---3--:R-:W-:-:S04]  /*f9d0*/  IADD3 R16, P5, R16, UR20, RZ ;  /* 0x0000001410107c10 */ /* 0x008fc8000ffbe0ff */
[----:B--2---:R-:W-:Y:S01]  /*f9e0*/  IADD3.X R17, R17, UR15, RZ, P5, !PT ;  /* 0x0000000f11117c10 */ /* 0x004fe2000affe4ff */
[----:B------:R0:W-:Y:S01]  /*f9f0*/  STL [R1+0x88], R16 ;  /* 0x0000881001007387 */ /* 0x0001e20000100800 */
[----:B------:R-:W-:-:S03]  /*fa00*/  ISETP.GE.U32.AND P1, PT, R16, UR6, PT ;  /* 0x0000000610007c0c */ /* 0x000fc6000bf26070 */
[----:B------:R0:W-:Y:S01]  /*fa10*/  STL [R1+0x84], R17 ;  /* 0x0000841101007387 */ /* 0x0001e20000100800 */
[----:B------:R-:W-:-:S03]  /*fa20*/  ISETP.GE.U32.AND.EX P1, PT, R17, UR7, PT, P1 ;  /* 0x0000000711007c0c */ /* 0x000fc6000bf26110 */
[----:B------:R0:W-:Y:S04]  /*fa30*/  STL [R1+0x8c], R5 ;  /* 0x00008c0501007387 */ /* 0x0001e80000100800 */
[----:B------:R0:W-:Y:S04]  /*fa40*/  STL [R1+0x90], R4 ;  /* 0x0000900401007387 */ /* 0x0001e80000100800 */
[----:B------:R0:W-:Y:S02]  /*fa50*/  STL [R1+0x7c], R3 ;  /* 0x00007c0301007387 */ /* 0x0001e40000100800 */
[----:B------:R-:W-:Y:S05]  /*fa60*/  @P1 BRA `(.L_x_312) ;  /* 0x00000004005c1947 */ /* 0x000fea0003800000 */
[----:B------:R-:W-:Y:S01]  /*fa70*/  ULDC.64 UR6, c[0x0][0x628] ;  /* 0x00018a0000067ab9 */ /* 0x000fe20000000a00 */
[----:B------:R-:W1:Y:S01]  /*fa80*/  S2R R13, SR_CTAID.X ;  /* 0x00000000000d7919 */ /* 0x000e620000002500 */
[----:B------:R-:W-:Y:S01]  /*fa90*/  ISETP.NE.U32.AND P1, PT, RZ, UR6, PT ;  /* 0x00000006ff007c0c */ /* 0x000fe2000bf25070 */
[----:B------:R-:W-:Y:S01]  /*faa0*/  ULDC UR8, c[0x0][0x630] ;  /* 0x00018c0000087ab9 */ /* 0x000fe20000000800 */
[----:B------:R-:W-:Y:S01]  /*fab0*/  IMAD.MOV.U32 R2, RZ, RZ, R16 ;  /* 0x000000ffff027224 */ /* 0x000fe200078e0010 */
[----:B------:R-:W2:Y:S01]  /*fac0*/  S2R R12, SR_CTAID.Y ;  /* 0x00000000000c7919 */ /* 0x000ea20000002600 */
[----:B------:R-:W-:Y:S01]  /*fad0*/  ISETP.NE.AND.EX P1, PT, RZ, UR7, PT, P1 ;  /* 0x00000007ff007c0c */ /* 0x000fe2000bf25310 */
[----:B0-----:R-:W-:-:S12]  /*fae0*/  IMAD.MOV.U32 R3, RZ, RZ, R17 ;  /* 0x000000ffff037224 */ /* 0x001fd800078e0011 */
[----:B------:R-:W-:Y:S05]  /*faf0*/  @!P1 BRA `(.L_x_313) ;  /* 0x0000000000289947 */ /* 0x000fea0003800000 */
[----:B------:R-:W-:Y:S02]  /*fb00*/  ULDC UR5, c[0x0][0x634] ;  /* 0x00018d0000057ab9 */ /* 0x000fe40000000800 */
[----:B------:R-:W-:-:S05]  /*fb10*/  IADD3 R7, P1, R16, UR5, RZ ;  /* 0x0000000510077c10 */ /* 0x000fca000ff3e0ff */
[----:B------:R-:W-:-:S04]  /*fb20*/  IMAD.X R15, RZ, RZ, R17, P1 ;  /* 0x000000ffff0f7224 */ /* 0x000fc800008e0611 */
[----:B------:R-:W-:-:S04]  /*fb30*/  IMAD.WIDE.U32 R4, R15, UR6, RZ ;  /* 0x000000060f047c25 */ /* 0x000fc8000f8e00ff */
[----:B------:R-:W-:-:S04]  /*fb40*/  IMAD.WIDE.U32 R4, P1, R7, UR7, R4 ;  /* 0x0000000707047c25 */ /* 0x000fc8000f820004 */
[----:B------:R-:W-:-:S04]  /*fb50*/  IMAD.WIDE.U32 R6, R7, UR6, RZ ;  /* 0x0000000607067c25 */ /* 0x000fc8000f8e00ff */
[----:B------:R-:W-:Y:S01]  /*fb60*/  IMAD.X R3, RZ, RZ, RZ, P1 ;  /* 0x000000ffff037224 */ /* 0x000fe200008e06ff */
[----:B------:R-:W-:Y:S01]  /*fb70*/  IADD3 RZ, P1, R7, R4, RZ ;  /* 0x0000000407ff7210 */ /* 0x000fe20007f3e0ff */
[----:B------:R-:W-:-:S04]  /*fb80*/  IMAD.MOV.U32 R2, RZ, RZ, R5 ;  /* 0x000000ffff027224 */ /* 0x000fc800078e0005 */
[----:B------:R-:W-:-:S08]  /*fb90*/  IMAD.WIDE.U32.X R2, R15, UR7, R2, P1 ;  /* 0x000000070f027c25 */ /* 0x000fd000088e0402 */
.L_x_313:
[--C-:B------:R-:W-:Y:S01]  /*fba0*/  SHF.R.U64 R6, R2, UR8, R3.reuse ;  /* 0x0000000802067c19 */ /* 0x100fe20008001203 */
[----:B------:R-:W-:Y:S01]  /*fbb0*/  ULDC.64 UR6, c[0x0][0x620] ;  /* 0x0001880000067ab9 */ /* 0x000fe20000000a00 */
[----:B------:R-:W-:Y:S01]  /*fbc0*/  SHF.R.U32.HI R2, RZ, UR8, R3 ;  /* 0x00000008ff027c19 */ /* 0x000fe20008011603 */
[----:B------:R-:W-:Y:S01]  /*fbd0*/  IMAD.MOV.U32 R3, RZ, RZ, R17 ;  /* 0x000000ffff037224 */ /* 0x000fe200078e0011 */
[----:B------:R-:W-:Y:S01]  /*fbe0*/  IADD3 R5, P1, RZ, -R6, RZ ;  /* 0x80000006ff057210 */ /* 0x000fe20007f3e0ff */
[----:B------:R-:W-:Y:S01]  /*fbf0*/  ULDC UR5, c[0x0][0x150] ;  /* 0x0000540000057ab9 */ /* 0x000fe20000000800 */
[----:B-1----:R-:W-:Y:S01]  /*fc00*/  I2FP.F32.U32 R7, R13 ;  /* 0x0000000d00077245 */ /* 0x002fe20000201000 */
[----:B------:R-:W0:Y:S01]  /*fc10*/  LDC R18, c[0x0][0x144] ;  /* 0x00005100ff127b82 */ /* 0x000e220000000800 */
[----:B------:R-:W-:Y:S01]  /*fc20*/  ULDC.64 UR8, c[0x0][0x640] ;  /* 0x0001900000087ab9 */ /* 0x000fe20000000a00 */
[----:B------:R-:W-:Y:S01]  /*fc30*/  IMAD.X R2, RZ, RZ, ~R2, P1 ;  /* 0x000000ffff027224 */ /* 0x000fe200008e0e02 */
[----:B------:R-:W-:-:S03]  /*fc40*/  ISETP.NE.U32.AND P1, PT, RZ, UR8, PT ;  /* 0x00000008ff007c0c */ /* 0x000fc6000bf25070 */
[----:B------:R-:W-:Y:S01]  /*fc50*/  IMAD R4, R2, UR6, RZ ;  /* 0x0000000602047c24 */ /* 0x000fe2000f8e02ff */
[----:B------:R-:W-:Y:S01]  /*fc60*/  ISETP.NE.AND.EX P1, PT, RZ, UR9, PT, P1 ;  /* 0x00000009ff007c0c */ /* 0x000fe2000bf25310 */
[----:B------:R-:W-:Y:S01]  /*fc70*/  IMAD.MOV.U32 R2, RZ, RZ, R16 ;  /* 0x000000ffff027224 */ /* 0x000fe200078e0010 */
[----:B------:R-:W1:Y:S03]  /*fc80*/  LDC R15, c[0x0][0x148] ;  /* 0x00005200ff0f7b82 */ /* 0x000e660000000800 */
[----:B------:R-:W-:Y:S01]  /*fc90*/  IMAD.WIDE.U32 R2, R5, UR6, R2 ;  /* 0x0000000605027c25 */ /* 0x000fe2000f8e0002 */
[----:B------:R-:W-:-:S03]  /*fca0*/  ULDC UR6, c[0x0][0x154] ;  /* 0x0000550000067ab9 */ /* 0x000fc60000000800 */
[----:B------:R-:W-:Y:S02]  /*fcb0*/  IMAD R5, R5, UR7, R4 ;  /* 0x0000000705057c24 */ /* 0x000fe4000f8e0204 */
[----:B------:R-:W-:Y:S01]  /*fcc0*/  FMUL R4, R7, UR5 ;  /* 0x0000000507047c20 */ /* 0x000fe20008400000 */
[----:B------:R-:W-:Y:S01]  /*fcd0*/  ULDC UR5, c[0x0][0x618] ;  /* 0x0001860000057ab9 */ /* 0x000fe20000000800 */
[----:B------:R-:W-:Y:S01]  /*fce0*/  ULDC UR7, c[0x0][0x608] ;  /* 0x0001820000077ab9 */ /* 0x000fe20000000800 */
[----:B------:R-:W-:-:S03]  /*fcf0*/  IMAD.IADD R3, R3, 0x1, R5 ;  /* 0x0000000103037824 */ /* 0x000fc600078e0205 */
[----:B------:R-:W3:Y:S02]  /*fd00*/  F2I.U32.TRUNC.NTZ R4, R4 ;  /* 0x0000000400047305 */ /* 0x000ee4000020f000 */
[----:B------:R-:W-:Y:S02]  /*fd10*/  SHF.R.U64 R7, R2, UR5, R3 ;  /* 0x0000000502077c19 */ /* 0x000fe40008001203 */
[----:B--2---:R-:W-:-:S05]  /*fd20*/  I2FP.F32.U32 R2, R12 ;  /* 0x0000000c00027245 */ /* 0x004fca0000201000 */
[----:B------:R-:W-:Y:S01]  /*fd30*/  FMUL R5, R2, UR6 ;  /* 0x0000000602057c20 */ /* 0x000fe20008400000 */
[----:B------:R-:W-:Y:S01]  /*fd40*/  SHF.R.U32.HI R2, RZ, UR5, R3 ;  /* 0x00000005ff027c19 */ /* 0x000fe20008011603 */
[----:B------:R-:W-:Y:S02]  /*fd50*/  ULDC UR5, c[0x0][0x658] ;  /* 0x0001960000057ab9 */ /* 0x000fe40000000800 */
[----:B------:R2:W4:Y:S01]  /*fd60*/  F2I.U32.TRUNC.NTZ R17, R5 ;  /* 0x0000000500117305 */ /* 0x000522000020f000 */
[--C-:B------:R-:W-:Y:S02]  /*fd70*/  SHF.R.U64 R16, R7, UR7, R2.reuse ;  /* 0x0000000707107c19 */ /* 0x100fe40008001202 */
[----:B------:R-:W-:Y:S01]  /*fd80*/  SHF.R.U32.HI R3, RZ, UR7, R2 ;  /* 0x00000007ff037c19 */ /* 0x000fe20008011602 */
[----:B---3--:R-:W-:-:S03]  /*fd90*/  IMAD.MOV R2, RZ, RZ, -R4 ;  /* 0x000000ffff027224 */ /* 0x008fc600078e0a04 */
[----:B------:R-:W-:Y:S01]  /*fda0*/  SHF.R.U64 R14, R16, UR5, R3 ;  /* 0x00000005100e7c19 */ /* 0x000fe20008001203 */
[----:B0-----:R-:W-:Y:S01]  /*fdb0*/  IMAD R18, R18, R2, R13 ;  /* 0x0000000212127224 */ /* 0x001fe200078e020d */
[----:B------:R-:W-:-:S03]  /*fdc0*/  SHF.R.U32.HI R4, RZ, UR5, R3 ;  /* 0x00000005ff047c19 */ /* 0x000fc60008011603 */
[----:B------:R-:W-:Y:S02]  /*fdd0*/  IMAD.MOV.U32 R2, RZ, RZ, R14 ;  /* 0x000000ffff027224 */ /* 0x000fe400078e000e */
[----:B------:R-:W-:Y:S01]  /*fde0*/  IMAD.MOV.U32 R3, RZ, RZ, R4 ;  /* 0x000000ffff037224 */ /* 0x000fe200078e0004 */
[----:B--2-4-:R-:W-:Y:S06]  /*fdf0*/  @!P1 BRA `(.L_x_314) ;  /* 0x0000000000289947 */ /* 0x014fec0003800000 */
[----:B------:R-:W-:Y:S02]  /*fe00*/  ULDC UR5, c[0x0][0x64c] ;  /* 0x0001930000057ab9 */ /* 0x000fe40000000800 */
[----:B------:R-:W-:-:S05]  /*fe10*/  IADD3 R3, P1, R14, UR5, RZ ;  /* 0x000000050e037c10 */ /* 0x000fca000ff3e0ff */
[----:B------:R-:W-:-:S04]  /*fe20*/  IMAD.X R13, RZ, RZ, R4, P1 ;  /* 0x000000ffff0d7224 */ /* 0x000fc800008e0604 */
[----:B------:R-:W-:-:S04]  /*fe30*/  IMAD.WIDE.U32 R4, R13, UR8, RZ ;  /* 0x000000080d047c25 */ /* 0x000fc8000f8e00ff */
[----:B------:R-:W-:-:S04]  /*fe40*/  IMAD.WIDE.U32 R4, P1, R3, UR9, R4 ;  /* 0x0000000903047c25 */ /* 0x000fc8000f820004 */
[----:B------:R-:W-:-:S04]  /*fe50*/  IMAD.WIDE.U32 R2, R3, UR8, RZ ;  /* 0x0000000803027c25 */ /* 0x000fc8000f8e00ff */
[----:B------:R-:W-:Y:S01]  /*fe60*/  IMAD.MOV.U32 R2, RZ, RZ, R5 ;  /* 0x000000ffff027224 */ /* 0x000fe200078e0005 */
[----:B------:R-:W-:Y:S01]  /*fe70*/  IADD3 RZ, P4, R3, R4, RZ ;  /* 0x0000000403ff7210 */ /* 0x000fe20007f9e0ff */
[----:B------:R-:W-:-:S04]  /*fe80*/  IMAD.X R3, RZ, RZ, RZ, P1 ;  /* 0x000000ffff037224 */ /* 0x000fc800008e06ff */
[----:B------:R-:W-:-:S08]  /*fe90*/  IMAD.WIDE.U32.X R2, R13, UR9, R2, P4 ;  /* 0x000000090d027c25 */ /* 0x000fd0000a0e0402 */
.L_x_314:
[----:B------:R-:W-:Y:S01]  /*fea0*/  ULDC UR5, c[0x0][0x648] ;  /* 0x0001920000057ab9 */ /* 0x000fe20000000800 */
[----:B------:R-:W-:Y:S01]  /*feb0*/  LOP3.LUT R16, R16, UR19, RZ, 0xc0, !PT ;  /* 0x0000001310107c12 */ /* 0x000fe2000f8ec0ff */
[----:B------:R-:W-:Y:S01]  /*fec0*/  IMAD.MOV R17, RZ, RZ, -R17 ;  /* 0x000000ffff117224 */ /* 0x000fe200078e0a11 */
[----:B------:R-:W-:Y:S01]  /*fed0*/  SHF.R.U64 R3, R2, UR5, R3 ;  /* 0x0000000502037c19 */ /* 0x000fe20008001203 */
[----:B------:R-:W-:Y:S01]  /*fee0*/  ULDC UR5, c[0x0][0x638] ;  /* 0x00018e0000057ab9 */ /* 0x000fe20000000800 */
[----:B------:R-:W-:Y:S01]  /*fef0*/  LOP3.LUT R7, R7, UR4, RZ, 0xc0, !PT ;  /* 0x0000000407077c12 */ /* 0x000fe2000f8ec0ff */
[----:B-1----:R-:W-:Y:S01]  /*ff00*/  @P2 IMAD R18, R15, R17, R12 ;  /* 0x000000110f122224 */ /* 0x002fe200078e020c */
[----:B------:R-:W-:Y:S01]  /*ff10*/  ULDC UR6, c[0x0][0x610] ;  /* 0x0001840000067ab9 */ /* 0x000fe20000000800 */
[----:B------:R-:W-:Y:S02]  /*ff20*/  IMAD.MOV R5, RZ, RZ, -R3 ;  /* 0x000000ffff057224 */ /* 0x000fe400078e0a03 */
[----:B------:R-:W-:-:S02]  /*ff30*/  IMAD R3, R3, UR22, R16 ;  /* 0x0000001603037c24 */ /* 0x000fc4000f8e0210 */
[----:B------:R-:W-:Y:S01]  /*ff40*/  IMAD R14, R5, UR5, R14 ;  /* 0x00000005050e7c24 */ /* 0x000fe2000f8e020e */
[----:B------:R-:W-:Y:S01]  /*ff50*/  ULDC UR5, c[0x0][0x600] ;  /* 0x0001800000057ab9 */ /* 0x000fe20000000800 */
[----:B------:R-:W-:Y:S02]  /*ff60*/  IMAD R3, R3, UR6, R18 ;  /* 0x0000000603037c24 */ /* 0x000fe4000f8e0212 */
[----:B------:R-:W-:Y:S02]  /*ff70*/  IMAD R14, R14, UR5, R7 ;  /* 0x000000050e0e7c24 */ /* 0x000fe4000f8e0207 */
[----:B------:R-:W-:-:S03]  /*ff80*/  IMAD.MOV.U32 R2, RZ, RZ, 0x1 ;  /* 0x00000001ff027424 */ /* 0x000fc600078e00ff */
[----:B------:R-:W-:Y:S02]  /*ff90*/  SEL R4, R14, R3, !P2 ;  /* 0x000000030e047207 */ /* 0x000fe40005000000 */
[----:B------:R-:W-:-:S03]  /*ffa0*/  SEL R3, R3, R14, !P2 ;  /* 0x0000000e03037207 */ /* 0x000fc60005000000 */
[----:B------:R1:W-:Y:S04]  /*ffb0*/  STL [R1+0x90], R4 ;  /* 0x0000900401007387 */ /* 0x0003e80000100800 */
[----:B------:R1:W-:Y:S04]  /*ffc0*/  STL [R1+0x7c], R6 ;  /* 0x00007c0601007387 */ /* 0x0003e80000100800 */
[----:B------:R1:W-:Y:S02]  /*ffd0*/  STL [R1+0x8c], R3 ;  /* 0x00008c0301007387 */ /* 0x0003e40000100800 */
.L_x_312:
[----:B------:R-:W-:Y:S05]  /*ffe0*/  BSYNC B1 ;  /* 0x0000000000017941 */ /* 0x000fea0003800000 */
.L_x_311:
[----:B------:R-:W-:-:S13]  /*fff0*/  LOP3.LUT P1, RZ, R2, 0xff, RZ, 0xc0, !PT ;  /* 0x000000ff02ff7812 */ /* 0x000fda000782c0ff */
[----:B------:R-:W-:Y:S05]  /*10000*/  @P1 BRA `(.L_x_315) ;  /* 0xfffffff400001947 */ /* 0x000fea000383ffff */
[----:B------:R-:W-:Y:S05]  /*10010*/  BSYNC B0 ;  /* 0x0000000000007941 */ /* 0x000fea0003800000 */
.L_x_303:
[----:B------:R-:W-:-:S03]  /*10020*/  UMOV UR5, 0xffffffff ;  /* 0xffffffff00057882 */ /* 0x000fc60000000000 */
[----:B------:R-:W-:Y:S05]  /*10030*/  BRA.DIV UR5, `(.L_x_316) ;  /* 0x0000000a05547947 */ /* 0x000fea000b800000 */
[----:B------:R-:W-:-:S13]  /*10040*/  ELECT P0, URZ, PT ;  /* 0x00000000003f782f */ /* 0x000fda0003800000 */
.L_x_339:
[----:B------:R-:W-:Y:S04]  /*10050*/  BSSY B0, `(.L_x_317) ;  /* 0x000006b000007945 */ /* 0x000fe80003800000 */
[----:B------:R-:W-:Y:S05]  /*10060*/  @!P0 BRA `(.L_x_318) ;  /* 0x0000000400a48947 */ /* 0x000fea0003800000 */
[----:B------:R-:W-:-:S04]  /*10070*/  ULOP3.LUT UR5, UR13, 0x2, URZ, 0xfc, !UPT ;  /* 0x000000020d057892 */ /* 0x000fc8000f8efc3f */
[----:B------:R-:W-:-:S06]  /*10080*/  UISETP.NE.AND UP0, UPT, UR5, 0x3, UPT ;  /* 0x000000030500788c */ /* 0x000fcc000bf05270 */
[----:B------:R-:W-:-:S13]  /*10090*/  PLOP3.LUT P0, PT, PT, PT, UP0, 0x80, 0x0 ;  /* 0x000000000000781c */ /* 0x000fda0003f0f008 */
[----:B------:R-:W-:Y:S05]  /*100a0*/  @!P0 BRA `(.L_x_319) ;  /* 0x0000000000048947 */ /* 0x000fea0003800000 */
[----:B------:R-:W-:Y:S01]  /*100b0*/  BPT.TRAP 0x1 ;  /* 0x000000040000795c */ /* 0x000fe20000300000 */
.L_x_319:
[----:B01----:R-:W0:Y:S01]  /*100c0*/  S2R R3, SR_CgaCtaId ;  /* 0x0000000000037919 */ /* 0x003e220000008800 */
[----:B------:R-:W-:-:S04]  /*100d0*/  MOV R2, 0x400 ;  /* 0x0000040000027802 */ /* 0x000fc80000000f00 */
[----:B0-----:R-:W-:Y:S02]  /*100e0*/  LEA R3, R3, R2, 0x18 ;  /* 0x0000000203037211 */ /* 0x001fe400078ec0ff */
[----:B------:R-:W-:-:S03]  /*100f0*/  SHF.L.U32 R2, R0, 0x1f, RZ ;  /* 0x0000001f00027819 */ /* 0x000fc600000006ff */
[----:B------:R-:W-:-:S04]  /*10100*/  VIADD R3, R3, 0x58 ;  /* 0x0000005803037836 */ /* 0x000fc80000000000 */
[C---:B------:R-:W-:Y:S02]  /*10110*/  IMAD R7, R10.reuse, 0x8, R3 ;  /* 0x000000080a077824 */ /* 0x040fe400078e0203 */
[----:B------:R-:W-:Y:S02]  /*10120*/  VIADD R10, R10, 0x1 ;  /* 0x000000010a0a7836 */ /* 0x000fe40000000000 */
[----:B------:R-:W0:Y:S03]  /*10130*/  SYNCS.PHASECHK.TRANS64.TRYWAIT P0, [R7+URZ], R2 ;  /* 0x00000002070075a7 */ /* 0x000e26000800017f */
[----:B------:R-:W-:-:S04]  /*10140*/  ISETP.NE.AND P1, PT, R10, 0xb, PT ;  /* 0x0000000b0a00780c */ /* 0x000fc80003f25270 */
[----:B------:R-:W-:Y:S02]  /*10150*/  SEL R5, RZ, 0x1, P1 ;  /* 0x00000001ff057807 */ /* 0x000fe40000800000 */
[----:B------:R-:W-:Y:S02]  /*10160*/  SEL R10, R10, RZ, P1 ;  /* 0x000000ff0a0a7207 */ /* 0x000fe40000800000 */
[----:B------:R-:W-:-:S03]  /*10170*/  LOP3.LUT R5, R0, R5, RZ, 0x3c, !PT ;  /* 0x0000000500057212 */ /* 0x000fc600078e3cff */
[----:B------:R-:W-:Y:S01]  /*10180*/  IMAD R9, R10, 0x8, R3 ;  /* 0x000000080a097824 */ /* 0x000fe200078e0203 */
[----:B------:R-:W-:Y:S01]  /*10190*/  SHF.L.U32 R4, R5, 0x1f, RZ ;  /* 0x0000001f05047819 */ /* 0x000fe200000006ff */
[----:B0-----:R-:W-:Y:S06]  /*101a0*/  @!P0 BRA `(.L_x_320) ;  /* 0x00000008001c8947 */ /* 0x001fec0003800000 */
.L_x_340:
[----:B------:R-:W1:Y:S01]  /*101b0*/  SYNCS.PHASECHK.TRANS64.TRYWAIT P0, [R9+URZ], R4 ;  /* 0x00000004090075a7 */ /* 0x000e62000800017f */
[----:B------:R-:W-:-:S05]  /*101c0*/  VIADD R0, R10, 0x1 ;  /* 0x000000010a007836 */ /* 0x000fca0000000000 */
[----:B------:R-:W-:-:S04]  /*101d0*/  ISETP.NE.AND P1, PT, R0, 0xb, PT ;  /* 0x0000000b0000780c */ /* 0x000fc80003f25270 */
[----:B0-----:R-:W-:Y:S02]  /*101e0*/  SEL R2, RZ, 0x1, P1 ;  /* 0x00000001ff027807 */ /* 0x001fe40000800000 */
[----:B------:R-:W-:Y:S02]  /*101f0*/  SEL R0, R0, RZ, P1 ;  /* 0x000000ff00007207 */ /* 0x000fe40000800000 */
[----:B------:R-:W-:-:S03]  /*10200*/  LOP3.LUT R7, R5, R2, RZ, 0x3c, !PT ;  /* 0x0000000205077212 */ /* 0x000fc600078e3cff */
[----:B------:R-:W-:Y:S01]  /*10210*/  IMAD R6, R0, 0x8, R3 ;  /* 0x0000000800067824 */ /* 0x000fe200078e0203 */
[----:B------:R-:W-:Y:S01]  /*10220*/  SHF.L.U32 R5, R7, 0x1f, RZ ;  /* 0x0000001f07057819 */ /* 0x000fe200000006ff */
[----:B-1----:R-:W-:Y:S06]  /*10230*/  @!P0 BRA `(.L_x_321) ;  /* 0x00000008000c8947 */ /* 0x002fec0003800000 */
.L_x_341:
[----:B------:R-:W1:Y:S01]  /*10240*/  SYNCS.PHASECHK.TRANS64.TRYWAIT P0, [R6+URZ], R5 ;  /* 0x00000005060075a7 */ /* 0x000e62000800017f */
[----:B------:R-:W-:-:S05]  /*10250*/  VIADD R0, R0, 0x1 ;  /* 0x0000000100007836 */ /* 0x000fca0000000000 */
[----:B------:R-:W-:-:S04]  /*10260*/  ISETP.NE.AND P1, PT, R0, 0xb, PT ;  /* 0x0000000b0000780c */ /* 0x000fc80003f25270 */
[----:B------:R-:W-:Y:S02]  /*10270*/  SEL R2, RZ, 0x1, P1 ;  /* 0x00000001ff027807 */ /* 0x000fe40000800000 */
[----:B------:R-:W-:Y:S02]  /*10280*/  SEL R0, R0, RZ, P1 ;  /* 0x000000ff00007207 */ /* 0x000fe40000800000 */
[----:B------:R-:W-:-:S03]  /*10290*/  LOP3.LUT R7, R7, R2, RZ, 0x3c, !PT ;  /* 0x0000000207077212 */ /* 0x000fc600078e3cff */
[----:B0-----:R-:W-:Y:S01]  /*102a0*/  IMAD R9, R0, 0x8, R3 ;  /* 0x0000000800097824 */ /* 0x001fe200078e0203 */
[----:B------:R-:W-:Y:S01]  /*102b0*/  SHF.L.U32 R4, R7, 0x1f, RZ ;  /* 0x0000001f07047819 */ /* 0x000fe200000006ff */
[----:B-1----:R-:W-:Y:S06]  /*102c0*/  @!P0 BRA `(.L_x_322) ;  /* 0x0000000400fc8947 */ /* 0x002fec0003800000 */
.L_x_342:
        /* <DEDUP_REMOVED lines=9> */
.L_x_343:
        /* <DEDUP_REMOVED lines=9> */
.L_x_344:
        /* <DEDUP_REMOVED lines=9> */
.L_x_345:
        /* <DEDUP_REMOVED lines=9> */
.L_x_346:
        /* <DEDUP_REMOVED lines=9> */
.L_x_347:
        /* <DEDUP_REMOVED lines=9> */
.L_x_348:
[----:B------:R-:W1:Y:S01]  /*10630*/  SYNCS.PHASECHK.TRANS64.TRYWAIT P0, [R9+URZ], R4 ;  /* 0x00000004090075a7 */ /* 0x000e62000800017f */
[----:B------:R-:W-:-:S05]  /*10640*/  VIADD R0, R0, 0x1 ;  /* 0x0000000100007836 */ /* 0x000fca0000000000 */
[----:B------:R-:W-:-:S04]  /*10650*/  ISETP.NE.AND P1, PT, R0, 0xb, PT ;  /* 0x0000000b0000780c */ /* 0x000fc80003f25270 */
[----:B------:R-:W-:Y:S02]  /*10660*/  SEL R2, RZ, 0x1, P1 ;  /* 0x00000001ff027807 */ /* 0x000fe40000800000 */
[----:B------:R-:W-:Y:S02]  /*10670*/  SEL R0, R0, RZ, P1 ;  /* 0x000000ff00007207 */ /* 0x000fe40000800000 */
[----:B------:R-:W-:Y:S01]  /*10680*/  LOP3.LUT R2, R7, R2, RZ, 0x3c, !PT ;  /* 0x0000000207027212 */ /* 0x000fe200078e3cff */
[----:B-1----:R-:W-:Y:S06]  /*10690*/  @!P0 BRA `(.L_x_329) ;  /* 0x0000000400948947 */ /* 0x002fec0003800000 */
.L_x_349:
[----:B------:R-:W-:Y:S01]  /*106a0*/  IMAD R3, R0, 0x8, R3 ;  /* 0x0000000800037824 */ /* 0x000fe200078e0203 */
[----:B------:R-:W-:-:S07]  /*106b0*/  SHF.L.U32 R0, R2, 0x1f, RZ ;  /* 0x0000001f02007819 */ /* 0x000fce00000006ff */
.L_x_330:
[----:B--2---:R2:W3:Y:S02]  /*106c0*/  SYNCS.PHASECHK.TRANS64.TRYWAIT P0, [R3+URZ], R0 ;  /* 0x00000000030075a7 */ /* 0x0044e4000800017f */
[----:B---3--:R-:W-:Y:S05]  /*106d0*/  @!P0 NANOSLEEP.SYNCS 0x989680 ;  /* 0x009896800000895d */ /* 0x008fea0003900000 */
[----:B------:R-:W3:Y:S02]  /*106e0*/  @!P0 SYNCS.PHASECHK.TRANS64 P0, [R3+URZ], R0 ;  /* 0x00000000030085a7 */ /* 0x000ee4000800007f */
[----:B---3--:R-:W-:Y:S05]  /*106f0*/  @!P0 BRA `(.L_x_330) ;  /* 0xfffffffc00f08947 */ /* 0x008fea000383ffff */
.L_x_318:
[----:B------:R-:W-:Y:S05]  /*10700*/  BSYNC B0 ;  /* 0x0000000000007941 */ /* 0x000fea0003800000 */
.L_x_317:
[----:B------:R-:W-:Y:S05]  /*10710*/  EXIT ;  /* 0x000000000000794d */ /* 0x000fea0003800000 */
.L_x_20:
[----:B----4-:R-:W-:-:S04]  /*10720*/  IMAD.U32 R3, RZ, RZ, UR17 ;  /* 0x00000011ff037e24 */ /* 0x010fc8000f8e00ff */
[----:B------:R4:W0:Y:S03]  /*10730*/  SYNCS.PHASECHK.TRANS64.TRYWAIT P0, [R3+URZ+-0x8], R0 ;  /* 0xfffff800030075a7 */ /* 0x000826000800017f */
[----:B0-----:R-:W-:Y:S05]  /*10740*/  @!P0 NANOSLEEP.SYNCS 0x989680 ;  /* 0x009896800000895d */ /* 0x001fea0003900000 */
[----:B------:R-:W0:Y:S02]  /*10750*/  @!P0 SYNCS.PHASECHK.TRANS64 P0, [R3+URZ+-0x8], R0 ;  /* 0xfffff800030085a7 */ /* 0x000e24000800007f */
[----:B0-----:R-:W-:Y:S05]  /*10760*/  @!P0 BRA `(.L_x_20) ;  /* 0xfffffffc00ec8947 */ /* 0x001fea000383ffff */
[----:B------:R-:W-:Y:S05]  /*10770*/  BRA `(.L_x_331) ;  /* 0xffffff1000707947 */ /* 0x000fea000383ffff */
.L_x_25:
[----:B-1----:R-:W-:-:S04]  /*10780*/  IMAD.U32 R3, RZ, RZ, UR6 ;  /* 0x00000006ff037e24 */ /* 0x002fc8000f8e00ff */
[----:B------:R1:W2:Y:S03]  /*10790*/  SYNCS.PHASECHK.TRANS64.TRYWAIT P0, [R3+URZ], R0 ;  /* 0x00000000030075a7 */ /* 0x0002a6000800017f */
[----:B--2---:R-:W-:Y:S05]  /*107a0*/  @!P0 NANOSLEEP.SYNCS 0x989680 ;  /* 0x009896800000895d */ /* 0x004fea0003900000 */
[----:B------:R-:W2:Y:S02]  /*107b0*/  @!P0 SYNCS.PHASECHK.TRANS64 P0, [R3+URZ], R0 ;  /* 0x00000000030085a7 */ /* 0x000ea4000800007f */
[----:B--2---:R-:W-:Y:S05]  /*107c0*/  @!P0 BRA `(.L_x_25) ;  /* 0xfffffffc00ec8947 */ /* 0x004fea000383ffff */
[----:B------:R-:W-:Y:S05]  /*107d0*/  BRA `(.L_x_24) ;  /* 0xffffff1800dc7947 */ /* 0x000fea000383ffff */
.L_x_31:
[----:B-----5:R1:W-:Y:S02]  /*107e0*/  STL [R1+0xa4], R0 ;  /* 0x0000a40001007387 */ /* 0x0203e40000100800 */
[----:B-1----:R-:W-:-:S04]  /*107f0*/  IMAD.U32 R0, RZ, RZ, UR9 ;  /* 0x00000009ff007e24 */ /* 0x002fc8000f8e00ff */
[----:B------:R1:W3:Y:S03]  /*10800*/  SYNCS.PHASECHK.TRANS64.TRYWAIT P0, [R0+URZ], R229 ;  /* 0x000000e5000075a7 */ /* 0x0002e6000800017f */
[----:B---3--:R-:W-:Y:S05]  /*10810*/  @!P0 NANOSLEEP.SYNCS 0x989680 ;  /* 0x009896800000895d */ /* 0x008fea0003900000 */
[----:B------:R1:W3:Y:S02]  /*10820*/  @!P0 SYNCS.PHASECHK.TRANS64 P0, [R0+URZ], R229 ;  /* 0x000000e5000085a7 */ /* 0x0002e4000800007f */
[----:B-1----:R1:W5:Y:S02]  /*10830*/  LDL.LU R0, [R1+0xa4] ;  /* 0x0000a40001007983 */ /* 0x0023640000300800 */
[----:B-1-3--:R-:W-:Y:S05]  /*10840*/  @!P0 BRA `(.L_x_31) ;  /* 0xfffffffc00e48947 */ /* 0x00afea000383ffff */
[----:B------:R-:W-:Y:S05]  /*10850*/  BRA `(.L_x_30) ;  /* 0xffffff2c00447947 */ /* 0x000fea000383ffff */
.L_x_39:
[----:B0-----:R-:W-:-:S04]  /*10860*/  IMAD.U32 R25, RZ, RZ, UR17 ;  /* 0x00000011ff197e24 */ /* 0x001fc8000f8e00ff */
[----:B------:R0:W3:Y:S03]  /*10870*/  SYNCS.PHASECHK.TRANS64.TRYWAIT P0, [R25+URZ+0x8], R24 ;  /* 0x00000818190075a7 */ /* 0x0000e6000800017f */
[----:B---3--:R-:W-:Y:S05]  /*10880*/  @!P0 NANOSLEEP.SYNCS 0x989680 ;  /* 0x009896800000895d */ /* 0x008fea0003900000 */
[----:B------:R-:W3:Y:S02]  /*10890*/  @!P0 SYNCS.PHASECHK.TRANS64 P0, [R25+URZ+0x8], R24 ;  /* 0x00000818190085a7 */ /* 0x000ee4000800007f */
[----:B---3--:R-:W-:Y:S05]  /*108a0*/  @!P0 BRA `(.L_x_39) ;  /* 0xfffffffc00ec8947 */ /* 0x008fea000383ffff */
[----:B------:R-:W-:Y:S05]  /*108b0*/  BRA `(.L_x_332) ;  /* 0xffffff50005c7947 */ /* 0x000fea000383ffff */
.L_x_304:
[----:B------:R-:W-:Y:S01]  /*108c0*/  BSSY B1, `(.L_x_333) ;  /* 0x0000006000017945 */ /* 0x000fe20003800000 */
[----:B------:R-:W-:-:S07]  /*108d0*/  IMAD.MOV.U32 R2, RZ, RZ, -0x1 ;  /* 0xffffffffff027424 */ /* 0x000fce00078e00ff */
[----:B------:R-:W-:Y:S05]  /*108e0*/  WARPSYNC.COLLECTIVE R2, `(.L_x_334) ;  /* 0x00000000020c7348 */ /* 0x000fea0003c00000 */
[----:B------:R-:W-:Y:S02]  /*108f0*/  ELECT P1, UR62, PT ;  /* 0x00000000003e782f */ /* 0x000fe40003820000 */
[----:B------:R-:W-:Y:S01]  /*10900*/  MOV R2, UR62 ;  /* 0x0000003e00027c02 */ /* 0x000fe20008000f00 */
[----:B------:R-:W-:Y:S10]  /*10910*/  ENDCOLLECTIVE ;  /* 0x000000000000791b */ /* 0x000ff40003800000 */
.L_x_334:
[----:B------:R-:W-:Y:S05]  /*10920*/  BSYNC B1 ;  /* 0x0000000000017941 */ /* 0x000fea0003800000 */
.L_x_333:
[----:B------:R-:W-:Y:S05]  /*10930*/  BRA `(.L_x_335) ;  /* 0xffffffe800c07947 */ /* 0x000fea000383ffff */
.L_x_307:
[----:B-1----:R1:W2:Y:S02]  /*10940*/  SYNCS.PHASECHK.TRANS64.TRYWAIT P1, [R13+URZ+0x58], R4 ;  /* 0x000058040d0075a7 */ /* 0x0022a4000802017f */
[----:B--2---:R-:W-:Y:S05]  /*10950*/  @!P1 NANOSLEEP.SYNCS 0x989680 ;  /* 0x009896800000995d */ /* 0x004fea0003900000 */
[----:B------:R-:W2:Y:S02]  /*10960*/  @!P1 SYNCS.PHASECHK.TRANS64 P1, [R13+URZ+0x58], R4 ;  /* 0x000058040d0095a7 */ /* 0x000ea4000802007f */
[----:B--2---:R-:W-:Y:S05]  /*10970*/  @!P1 BRA `(.L_x_307) ;  /* 0xfffffffc00f09947 */ /* 0x004fea000383ffff */
[----:B------:R-:W-:Y:S05]  /*10980*/  BRA `(.L_x_336) ;  /* 0xffffffe800fc7947 */ /* 0x000fea000383ffff */
.L_x_316:
[----:B------:R-:W-:Y:S01]  /*10990*/  BSSY B0, `(.L_x_337) ;  /* 0x0000006000007945 */ /* 0x000fe20003800000 */
[----:B------:R-:W-:-:S07]  /*109a0*/  IMAD.MOV.U32 R2, RZ, RZ, -0x1 ;  /* 0xffffffffff027424 */ /* 0x000fce00078e00ff */
[----:B01----:R-:W-:Y:S05]  /*109b0*/  WARPSYNC.COLLECTIVE R2, `(.L_x_338) ;  /* 0x00000000020c7348 */ /* 0x003fea0003c00000 */
[----:B------:R-:W-:Y:S02]  /*109c0*/  ELECT P1, UR62, PT ;  /* 0x00000000003e782f */ /* 0x000fe40003820000 */
[----:B------:R-:W-:Y:S01]  /*109d0*/  MOV R2, UR62 ;  /* 0x0000003e00027c02 */ /* 0x000fe20008000f00 */
[----:B01----:R-:W-:Y:S10]  /*109e0*/  ENDCOLLECTIVE ;  /* 0x000000000000791b */ /* 0x003ff40003800000 */
.L_x_338:
[----:B------:R-:W-:Y:S05]  /*109f0*/  BSYNC B0 ;  /* 0x0000000000007941 */ /* 0x000fea0003800000 */
.L_x_337:
[----:B------:R-:W-:Y:S01]  /*10a00*/  PLOP3.LUT P0, PT, P1, PT, PT, 0x80, 0x0 ;  /* 0x000000000000781c */ /* 0x000fe20000f0f070 */
[----:B------:R-:W-:-:S12]  /*10a10*/  BRA `(.L_x_339) ;  /* 0xfffffff4008c7947 */ /* 0x000fd8000383ffff */
.L_x_320:
[----:B0-----:R0:W1:Y:S02]  /*10a20*/  SYNCS.PHASECHK.TRANS64.TRYWAIT P0, [R7+URZ], R2 ;  /* 0x00000002070075a7 */ /* 0x001064000800017f */
[----:B-1----:R-:W-:Y:S05]  /*10a30*/  @!P0 NANOSLEEP.SYNCS 0x989680 ;  /* 0x009896800000895d */ /* 0x002fea0003900000 */
[----:B------:R-:W1:Y:S02]  /*10a40*/  @!P0 SYNCS.PHASECHK.TRANS64 P0, [R7+URZ], R2 ;  /* 0x00000002070085a7 */ /* 0x000e64000800007f */
[----:B-1----:R-:W-:Y:S05]  /*10a50*/  @!P0 BRA `(.L_x_320) ;  /* 0xfffffffc00f08947 */ /* 0x002fea000383ffff */
[----:B------:R-:W-:Y:S05]  /*10a60*/  BRA `(.L_x_340) ;  /* 0xfffffff400d07947 */ /* 0x000fea000383ffff */
.L_x_321:
[----:B0-----:R0:W1:Y:S02]  /*10a70*/  SYNCS.PHASECHK.TRANS64.TRYWAIT P0, [R9+URZ], R4 ;  /* 0x00000004090075a7 */ /* 0x001064000800017f */
[----:B-1----:R-:W-:Y:S05]  /*10a80*/  @!P0 NANOSLEEP.SYNCS 0x989680 ;  /* 0x009896800000895d */ /* 0x002fea0003900000 */
[----:B------:R-:W1:Y:S02]  /*10a90*/  @!P0 SYNCS.PHASECHK.TRANS64 P0, [R9+URZ], R4 ;  /* 0x00000004090085a7 */ /* 0x000e64000800007f */
[----:B-1----:R-:W-:Y:S05]  /*10aa0*/  @!P0 BRA `(.L_x_321) ;  /* 0xfffffffc00f08947 */ /* 0x002fea000383ffff */
[----:B------:R-:W-:Y:S05]  /*10ab0*/  BRA `(.L_x_341) ;  /* 0xfffffff400e07947 */ /* 0x000fea000383ffff */
.L_x_322:
[----:B0-----:R0:W1:Y:S02]  /*10ac0*/  SYNCS.PHASECHK.TRANS64.TRYWAIT P0, [R6+URZ], R5 ;  /* 0x00000005060075a7 */ /* 0x001064000800017f */
[----:B-1----:R-:W-:Y:S05]  /*10ad0*/  @!P0 NANOSLEEP.SYNCS 0x989680 ;  /* 0x009896800000895d */ /* 0x002fea0003900000 */
[----:B------:R-:W1:Y:S02]  /*10ae0*/  @!P0 SYNCS.PHASECHK.TRANS64 P0, [R6+URZ], R5 ;  /* 0x00000005060085a7 */ /* 0x000e64000800007f */
[----:B-1----:R-:W-:Y:S05]  /*10af0*/  @!P0 BRA `(.L_x_322) ;  /* 0xfffffffc00f08947 */ /* 0x002fea000383ffff */
[----:B------:R-:W-:Y:S05]  /*10b00*/  BRA `(.L_x_342) ;  /* 0xfffffff400f07947 */ /* 0x000fea000383ffff */
.L_x_323:
[----:B0-----:R0:W1:Y:S02]  /*10b10*/  SYNCS.PHASECHK.TRANS64.TRYWAIT P0, [R9+URZ], R4 ;  /* 0x00000004090075a7 */ /* 0x001064000800017f */
[----:B-1----:R-:W-:Y:S05]  /*10b20*/  @!P0 NANOSLEEP.SYNCS 0x989680 ;  /* 0x009896800000895d */ /* 0x002fea0003900000 */
[----:B------:R-:W1:Y:S02]  /*10b30*/  @!P0 SYNCS.PHASECHK.TRANS64 P0, [R9+URZ], R4 ;  /* 0x00000004090085a7 */ /* 0x000e64000800007f */
[----:B-1----:R-:W-:Y:S05]  /*10b40*/  @!P0 BRA `(.L_x_323) ;  /* 0xfffffffc00f08947 */ /* 0x002fea000383ffff */
[----:B------:R-:W-:Y:S05]  /*10b50*/  BRA `(.L_x_343) ;  /* 0xfffffff800007947 */ /* 0x000fea000383ffff */
.L_x_324:
[----:B0-----:R0:W1:Y:S02]  /*10b60*/  SYNCS.PHASECHK.TRANS64.TRYWAIT P0, [R6+URZ], R5 ;  /* 0x00000005060075a7 */ /* 0x001064000800017f */
[----:B-1----:R-:W-:Y:S05]  /*10b70*/  @!P0 NANOSLEEP.SYNCS 0x989680 ;  /* 0x009896800000895d */ /* 0x002fea0003900000 */
[----:B------:R-:W1:Y:S02]  /*10b80*/  @!P0 SYNCS.PHASECHK.TRANS64 P0, [R6+URZ], R5 ;  /* 0x00000005060085a7 */ /* 0x000e64000800007f */
[----:B-1----:R-:W-:Y:S05]  /*10b90*/  @!P0 BRA `(.L_x_324) ;  /* 0xfffffffc00f08947 */ /* 0x002fea000383ffff */
[----:B------:R-:W-:Y:S05]  /*10ba0*/  BRA `(.L_x_344) ;  /* 0xfffffff800107947 */ /* 0x000fea000383ffff */
.L_x_325:
[----:B0-----:R0:W1:Y:S02]  /*10bb0*/  SYNCS.PHASECHK.TRANS64.TRYWAIT P0, [R9+URZ], R4 ;  /* 0x00000004090075a7 */ /* 0x001064000800017f */
[----:B-1----:R-:W-:Y:S05]  /*10bc0*/  @!P0 NANOSLEEP.SYNCS 0x989680 ;  /* 0x009896800000895d */ /* 0x002fea0003900000 */
[----:B------:R-:W1:Y:S02]  /*10bd0*/  @!P0 SYNCS.PHASECHK.TRANS64 P0, [R9+URZ], R4 ;  /* 0x00000004090085a7 */ /* 0x000e64000800007f */
[----:B-1----:R-:W-:Y:S05]  /*10be0*/  @!P0 BRA `(.L_x_325) ;  /* 0xfffffffc00f08947 */ /* 0x002fea000383ffff */
[----:B------:R-:W-:Y:S05]  /*10bf0*/  BRA `(.L_x_345) ;  /* 0xfffffff800207947 */ /* 0x000fea000383ffff */
.L_x_326:
[----:B0-----:R0:W1:Y:S02]  /*10c00*/  SYNCS.PHASECHK.TRANS64.TRYWAIT P0, [R6+URZ], R5 ;  /* 0x00000005060075a7 */ /* 0x001064000800017f */
[----:B-1----:R-:W-:Y:S05]  /*10c10*/  @!P0 NANOSLEEP.SYNCS 0x989680 ;  /* 0x009896800000895d */ /* 0x002fea0003900000 */
[----:B------:R-:W1:Y:S02]  /*10c20*/  @!P0 SYNCS.PHASECHK.TRANS64 P0, [R6+URZ], R5 ;  /* 0x00000005060085a7 */ /* 0x000e64000800007f */
[----:B-1----:R-:W-:Y:S05]  /*10c30*/  @!P0 BRA `(.L_x_326) ;  /* 0xfffffffc00f08947 */ /* 0x002fea000383ffff */
[----:B------:R-:W-:Y:S05]  /*10c40*/  BRA `(.L_x_346) ;  /* 0xfffffff800307947 */ /* 0x000fea000383ffff */
.L_x_327:
[----:B0-----:R0:W1:Y:S02]  /*10c50*/  SYNCS.PHASECHK.TRANS64.TRYWAIT P0, [R9+URZ], R4 ;  /* 0x00000004090075a7 */ /* 0x001064000800017f */
[----:B-1----:R-:W-:Y:S05]  /*10c60*/  @!P0 NANOSLEEP.SYNCS 0x989680 ;  /* 0x009896800000895d */ /* 0x002fea0003900000 */
[----:B------:R-:W1:Y:S02]  /*10c70*/  @!P0 SYNCS.PHASECHK.TRANS64 P0, [R9+URZ], R4 ;  /* 0x00000004090085a7 */ /* 0x000e64000800007f */
[----:B-1----:R-:W-:Y:S05]  /*10c80*/  @!P0 BRA `(.L_x_327) ;  /* 0xfffffffc00f08947 */ /* 0x002fea000383ffff */
[----:B------:R-:W-:Y:S05]  /*10c90*/  BRA `(.L_x_347) ;  /* 0xfffffff800407947 */ /* 0x000fea000383ffff */
.L_x_328:
[----:B0-----:R0:W1:Y:S02]  /*10ca0*/  SYNCS.PHASECHK.TRANS64.TRYWAIT P0, [R6+URZ], R5 ;  /* 0x00000005060075a7 */ /* 0x001064000800017f */
[----:B-1----:R-:W-:Y:S05]  /*10cb0*/  @!P0 NANOSLEEP.SYNCS 0x989680 ;  /* 0x009896800000895d */ /* 0x002fea0003900000 */
[----:B------:R-:W1:Y:S02]  /*10cc0*/  @!P0 SYNCS.PHASECHK.TRANS64 P0, [R6+URZ], R5 ;  /* 0x00000005060085a7 */ /* 0x000e64000800007f */
[----:B-1----:R-:W-:Y:S05]  /*10cd0*/  @!P0 BRA `(.L_x_328) ;  /* 0xfffffffc00f08947 */ /* 0x002fea000383ffff */
[----:B------:R-:W-:Y:S05]  /*10ce0*/  BRA `(.L_x_348) ;  /* 0xfffffff800507947 */ /* 0x000fea000383ffff */
.L_x_329:
[----:B-1----:R1:W2:Y:S02]  /*10cf0*/  SYNCS.PHASECHK.TRANS64.TRYWAIT P0, [R9+URZ], R4 ;  /* 0x00000004090075a7 */ /* 0x0022a4000800017f */
[----:B--2---:R-:W-:Y:S05]  /*10d00*/  @!P0 NANOSLEEP.SYNCS 0x989680 ;  /* 0x009896800000895d */ /* 0x004fea0003900000 */
[----:B------:R-:W2:Y:S02]  /*10d10*/  @!P0 SYNCS.PHASECHK.TRANS64 P0, [R9+URZ], R4 ;  /* 0x00000004090085a7 */ /* 0x000ea4000800007f */
[----:B--2---:R-:W-:Y:S05]  /*10d20*/  @!P0 BRA `(.L_x_329) ;  /* 0xfffffffc00f08947 */ /* 0x004fea000383ffff */
[----:B------:R-:W-:Y:S05]  /*10d30*/  BRA `(.L_x_349) ;  /* 0xfffffff800587947 */ /* 0x000fea000383ffff */
.L_x_350:
[----:B------:R-:W-:-:S00]  /*10d40*/  BRA `(.L_x_350) ;  /* 0xfffffffc00fc7947 */ /* 0x000fc0000383ffff */
[----:B------:R-:W-:-:S00]  /*10d50*/  NOP ;  /* 0x0000000000007918 */ /* 0x000fc00000000000 */
        /* <DEDUP_REMOVED lines=10> */
.L_x_351:


//--------------------- .nv.shared._ZN7cutlass13device_kernelINS_4gemm6kernel13GemmUniversalIN4cute5tupleIJiiiiEEENS1_10collective13CollectiveMmaINS1_37MainloopSm90TmaGmmaWarpSpecializedFP8ILi11ENS5_IJNS4_1CILi2EEENSA_ILi1EEESC_EEENS1_32KernelTmaWarpSpecializedPingpongEEENS5_IJNSA_ILi64EEENSA_ILi256EEESG_EEENS_12float_e4m3_tENS5_IJlSC_lEEESJ_SK_NS4_8TiledMMAINS4_8MMA_AtomIJNS4_4SM904GMMA31MMA_64x256x32_F32E4M3E4M3_SS_TNILNSO_7ScaleInE1ELSQ_1EEEEEENS4_6LayoutINS5_IJSC_SC_SC_EEENS5_IJNSA_ILi0EEESV_SV_EEEEENS5_IJNS4_10UnderscoreESY_SY_EEEEENS4_13SM90_TMA_LOADENS4_14ComposedLayoutINS4_7SwizzleILi2ELi4ELi3EEENS4_18smem_ptr_flag_bitsILi8EEENST_INS5_IJNSA_ILi8EEESG_EEENS5_IJSG_SC_EEEEEEEvNS4_8identityENS4_23SM90_TMA_LOAD_MULTICASTES1B_vS1C_EENS_8epilogue10collective6detail29Sm90TmaWarpSpecializedAdapterINS1G_15DefaultEpilogueISJ_SK_SK_NS1F_6thread17LinearCombinationISJ_Li1EffLNS1K_9ScaleType4KindE0ELNS_15FloatRoundStyleE2ESJ_EENS1_15EpilogueDefaultEEEEEvvEEEEvNT_6ParamsE --------------------------
	.section	.nv.shared._ZN7cutlass13device_kernelINS_4gemm6kernel13GemmUniversalIN4cute5tupleIJiiiiEEENS1_10collective13CollectiveMmaINS1_37MainloopSm90TmaGmmaWarpSpecializedFP8ILi11ENS5_IJNS4_1CILi2EEENSA_ILi1EEESC_EEENS1_32KernelTmaWarpSpecializedPingpongEEENS5_IJNSA_ILi64EEENSA_ILi256EEESG_EEENS_12float_e4m3_tENS5_IJlSC_lEEESJ_SK_NS4_8TiledMMAINS4_8MMA_AtomIJNS4_4SM904GMMA31MMA_64x256x32_F32E4M3E4M3_SS_TNILNSO_7ScaleInE1ELSQ_1EEEEEENS4_6LayoutINS5_IJSC_SC_SC_EEENS5_IJNSA_ILi0EEESV_SV_EEEEENS5_IJNS4_10UnderscoreESY_SY_EEEEENS4_13SM90_TMA_LOADENS4_14ComposedLayoutINS4_7SwizzleILi2ELi4ELi3EEENS4_18smem_ptr_flag_bitsILi8EEENST_INS5_IJNSA_ILi8EEESG_EEENS5_IJSG_SC_EEEEEEEvNS4_8identityENS4_23SM90_TMA_LOAD_MULTICASTES1B_vS1C_EENS_8epilogue10collective6detail29Sm90TmaWarpSpecializedAdapterINS1G_15DefaultEpilogueISJ_SK_SK_NS1F_6thread17LinearCombinationISJ_Li1EffLNS1K_9ScaleType4KindE0ELNS_15FloatRoundStyleE2ESJ_EENS1_15EpilogueDefaultEEEEEvvEEEEvNT_6ParamsE,"aw",@nobits
	.sectionflags	@""
	.align	16
	.zero		1024


//--------------------- .nv.shared.reserved.0     --------------------------
	.section	.nv.shared.reserved.0,"aw",@nobits
	.weak		__nv_reservedSMEM_offset_0_alias
	.size		__nv_reservedSMEM_offset_0_alias, 0, 0
	.other		__nv_reservedSMEM_offset_0_alias,@"STO_CUDA_RESERVED_SHARED STV_DEFAULT"
__nv_reservedSMEM_offset_0_alias:
	.zero		0


//--------------------- .nv.global                --------------------------
	.section	.nv.global,"aw",@nobits
.nv.global:
	.type		_ZN40_INTERNAL_09622262_4_k_cu_42d5619c_205254cute1_E,@object
	.size		_ZN40_INTERNAL_09622262_4_k_cu_42d5619c_205254cute1_E,(_ZN40_INTERNAL_09622262_4_k_cu_42d5619c_205254cuda3std3__45__cpo6cbeginE - _ZN40_INTERNAL_09622262_4_k_cu_42d5619c_205254cute1_E)
_ZN40_INTERNAL_09622262_4_k_cu_42d5619c_205254cute1_E:
	.zero		1
	.type		_ZN40_INTERNAL_09622262_4_k_cu_42d5619c_205254cuda3std3__45__cpo6cbeginE,@object
	.size		_ZN40_INTERNAL_09622262_4_k_cu_42d5619c_205254cuda3std3__45__cpo6cbeginE,(_ZN40_INTERNAL_09622262_4_k_cu_42d5619c_205254cuda3std3__48in_placeE - _ZN40_INTERNAL_09622262_4_k_cu_42d5619c_205254cuda3std3__45__cpo6cbeginE)
_ZN40_INTERNAL_09622262_4_k_cu_42d5619c_205254cuda3std3__45__cpo6cbeginE:
	.zero		1
	.type		_ZN40_INTERNAL_09622262_4_k_cu_42d5619c_205254cuda3std3__48in_placeE,@object
	.size		_ZN40_INTERNAL_09622262_4_k_cu_42d5619c_205254cuda3std3__48in_placeE,(_ZN40_INTERNAL_09622262_4_k_cu_42d5619c_205254cuda3std6ranges3__45__cpo9iter_moveE - _ZN40_INTERNAL_09622262_4_k_cu_42d5619c_205254cuda3std3__48in_placeE)
_ZN40_INTERNAL_09622262_4_k_cu_42d5619c_205254cuda3std3__48in_placeE:
	.zero		1
	.type		_ZN40_INTERNAL_09622262_4_k_cu_42d5619c_205254cuda3std6ranges3__45__cpo9iter_moveE,@object
	.size		_ZN40_INTERNAL_09622262_4_k_cu_42d5619c_205254cuda3std6ranges3__45__cpo9iter_moveE,(_ZN40_INTERNAL_09622262_4_k_cu_42d5619c_205254cuda3std3__45__cpo5beginE - _ZN40_INTERNAL_09622262_4_k_cu_42d5619c_205254cuda3std6ranges3__45__cpo9iter_moveE)
_ZN40_INTERNAL_09622262_4_k_cu_42d5619c_205254cuda3std6ranges3__45__cpo9iter_moveE:
	.zero		1
	.type		_ZN40_INTERNAL_09622262_4_k_cu_42d5619c_205254cuda3std3__45__cpo5beginE,@object
	.size		_ZN40_INTERNAL_09622262_4_k_cu_42d5619c_205254cuda3std3__45__cpo5beginE,(_ZN40_INTERNAL_09622262_4_k_cu_42d5619c_205254cuda3std3__442_GLOBAL__N__09622262_4_k_cu_42d5619c_205256ignoreE - _ZN40_INTERNAL_09622262_4_k_cu_42d5619c_205254cuda3std3__45__cpo5beginE)
_ZN40_INTERNAL_09622262_4_k_cu_42d5619c_205254cuda3std3__45__cpo5beginE:
	.zero		1
	.type		_ZN40_INTERNAL_09622262_4_k_cu_42d5619c_205254cuda3std3__442_GLOBAL__N__09622262_4_k_cu_42d5619c_205256ignoreE,@object
	.size		_ZN40_INTERNAL_09622262_4_k_cu_42d5619c_205254cuda3std3__442_GLOBAL__N__09622262_4_k_cu_42d5619c_205256ignoreE,(_ZN40_INTERNAL_09622262_4_k_cu_42d5619c_205254cute7productE - _ZN40_INTERNAL_09622262_4_k_cu_42d5619c_205254cuda3std3__442_GLOBAL__N__09622262_4_k_cu_42d5619c_205256ignoreE)
_ZN40_INTERNAL_09622262_4_k_cu_42d5619c_205254cuda3std3__442_GLOBAL__N__09622262_4_k_cu_42d5619c_205256ignoreE:
	.zero		1
	.type		_ZN40_INTERNAL_09622262_4_k_cu_42d5619c_205254cute7productE,@object
	.size		_ZN40_INTERNAL_09622262_4_k_cu_42d5619c_205254cute7productE,(_ZN40_INTERNAL_09622262_4_k_cu_42d5619c_205254cuda3std3__45__cpo3endE - _ZN40_INTERNAL_09622262_4_k_cu_42d5619c_205254cute7productE)
_ZN40_INTERNAL_09622262_4_k_cu_42d5619c_205254cute7productE:
	.zero		1
	.type		_ZN40_INTERNAL_09622262_4_k_cu_42d5619c_205254cuda3std3__45__cpo3endE,@object
	.size		_ZN40_INTERNAL_09622262_4_k_cu_42d5619c_205254cuda3std3__45__cpo3endE,(_ZN40_INTERNAL_09622262_4_k_cu_42d5619c_205254cuda3std3__419piecewise_constructE - _ZN40_INTERNAL_09622262_4_k_cu_42d5619c_205254cuda3std3__45__cpo3endE)
_ZN40_INTERNAL_09622262_4_k_cu_42d5619c_205254cuda3std3__45__cpo3endE:
	.zero		1
	.type		_ZN40_INTERNAL_09622262_4_k_cu_42d5619c_205254cuda3std3__419piecewise_constructE,@object
	.size		_ZN40_INTERNAL_09622262_4_k_cu_42d5619c_205254cuda3std3__419piecewise_constructE,(_ZN40_INTERNAL_09622262_4_k_cu_42d5619c_205254cuda3std3__45__cpo4cendE - _ZN40_INTERNAL_09622262_4_k_cu_42d5619c_205254cuda3std3__419piecewise_constructE)
_ZN40_INTERNAL_09622262_4_k_cu_42d5619c_205254cuda3std3__419piecewise_constructE:
	.zero		1
	.type		_ZN40_INTERNAL_09622262_4_k_cu_42d5619c_205254cuda3std3__45__cpo4cendE,@object
	.size		_ZN40_INTERNAL_09622262_4_k_cu_42d5619c_205254cuda3std3__45__cpo4cendE,(_ZN40_INTERNAL_09622262_4_k_cu_42d5619c_205254cuda3std6ranges3__45__cpo4swapE - _ZN40_INTERNAL_09622262_4_k_cu_42d5619c_205254cuda3std3__45__cpo4cendE)
_ZN40_INTERNAL_09622262_4_k_cu_42d5619c_205254cuda3std3__45__cpo4cendE:
	.zero		1
	.type		_ZN40_INTERNAL_09622262_4_k_cu_42d5619c_205254cuda3std6ranges3__45__cpo4swapE,@object
	.size		_ZN40_INTERNAL_09622262_4_k_cu_42d5619c_205254cuda3std6ranges3__45__cpo4swapE,(.L_7 - _ZN40_INTERNAL_09622262_4_k_cu_42d5619c_205254cuda3std6ranges3__45__cpo4swapE)
_ZN40_INTERNAL_09622262_4_k_cu_42d5619c_205254cuda3std6ranges3__45__cpo4swapE:
	.zero		1
.L_7:


//--------------------- .nv.constant0._ZN7cutlass13device_kernelINS_4gemm6kernel13GemmUniversalIN4cute5tupleIJiiiiEEENS1_10collective13CollectiveMmaINS1_37MainloopSm90TmaGmmaWarpSpecializedFP8ILi11ENS5_IJNS4_1CILi2EEENSA_ILi1EEESC_EEENS1_32KernelTmaWarpSpecializedPingpongEEENS5_IJNSA_ILi64EEENSA_ILi256EEESG_EEENS_12float_e4m3_tENS5_IJlSC_lEEESJ_SK_NS4_8TiledMMAINS4_8MMA_AtomIJNS4_4SM904GMMA31MMA_64x256x32_F32E4M3E4M3_SS_TNILNSO_7ScaleInE1ELSQ_1EEEEEENS4_6LayoutINS5_IJSC_SC_SC_EEENS5_IJNSA_ILi0EEESV_SV_EEEEENS5_IJNS4_10UnderscoreESY_SY_EEEEENS4_13SM90_TMA_LOADENS4_14ComposedLayoutINS4_7SwizzleILi2ELi4ELi3EEENS4_18smem_ptr_flag_bitsILi8EEENST_INS5_IJNSA_ILi8EEESG_EEENS5_IJSG_SC_EEEEEEEvNS4_8identityENS4_23SM90_TMA_LOAD_MULTICASTES1B_vS1C_EENS_8epilogue10collective6detail29Sm90TmaWarpSpecializedAdapterINS1G_15DefaultEpilogueISJ_SK_SK_NS1F_6thread17LinearCombinationISJ_Li1EffLNS1K_9ScaleType4KindE0ELNS_15FloatRoundStyleE2ESJ_EENS1_15EpilogueDefaultEEEEEvvEEEEvNT_6ParamsE --------------------------
	.section	.nv.constant0._ZN7cutlass13device_kernelINS_4gemm6kernel13GemmUniversalIN4cute5tupleIJiiiiEEENS1_10collective13CollectiveMmaINS1_37MainloopSm90TmaGmmaWarpSpecializedFP8ILi11ENS5_IJNS4_1CILi2EEENSA_ILi1EEESC_EEENS1_32KernelTmaWarpSpecializedPingpongEEENS5_IJNSA_ILi64EEENSA_ILi256EEESG_EEENS_12float_e4m3_tENS5_IJlSC_lEEESJ_SK_NS4_8TiledMMAINS4_8MMA_AtomIJNS4_4SM904GMMA31MMA_64x256x32_F32E4M3E4M3_SS_TNILNSO_7ScaleInE1ELSQ_1EEEEEENS4_6LayoutINS5_IJSC_SC_SC_EEENS5_IJNSA_ILi0EEESV_SV_EEEEENS5_IJNS4_10UnderscoreESY_SY_EEEEENS4_13SM90_TMA_LOADENS4_14ComposedLayoutINS4_7SwizzleILi2ELi4ELi3EEENS4_18smem_ptr_flag_bitsILi8EEENST_INS5_IJNSA_ILi8EEESG_EEENS5_IJSG_SC_EEEEEEEvNS4_8identityENS4_23SM90_TMA_LOAD_MULTICASTES1B_vS1C_EENS_8epilogue10collective6detail29Sm90TmaWarpSpecializedAdapterINS1G_15DefaultEpilogueISJ_SK_SK_NS1F_6thread17LinearCombinationISJ_Li1EffLNS1K_9ScaleType4KindE0ELNS_15FloatRoundStyleE2ESJ_EENS1_15EpilogueDefaultEEEEEvvEEEEvNT_6ParamsE,"a",@progbits
	.sectionflags	@""
	.align	4
.nv.constant0._ZN7cutlass13device_kernelINS_4gemm6kernel13GemmUniversalIN4cute5tupleIJiiiiEEENS1_10collective13CollectiveMmaINS1_37MainloopSm90TmaGmmaWarpSpecializedFP8ILi11ENS5_IJNS4_1CILi2EEENSA_ILi1EEESC_EEENS1_32KernelTmaWarpSpecializedPingpongEEENS5_IJNSA_ILi64EEENSA_ILi256EEESG_EEENS_12float_e4m3_tENS5_IJlSC_lEEESJ_SK_NS4_8TiledMMAINS4_8MMA_AtomIJNS4_4SM904GMMA31MMA_64x256x32_F32E4M3E4M3_SS_TNILNSO_7ScaleInE1ELSQ_1EEEEEENS4_6LayoutINS5_IJSC_SC_SC_EEENS5_IJNSA_ILi0EEESV_SV_EEEEENS5_IJNS4_10UnderscoreESY_SY_EEEEENS4_13SM90_TMA_LOADENS4_14ComposedLayoutINS4_7SwizzleILi2ELi4ELi3EEENS4_18smem_ptr_flag_bitsILi8EEENST_INS5_IJNSA_ILi8EEESG_EEENS5_IJSG_SC_EEEEEEEvNS4_8identityENS4_23SM90_TMA_LOAD_MULTICASTES1B_vS1C_EENS_8epilogue10collective6detail29Sm90TmaWarpSpecializedAdapterINS1G_15DefaultEpilogueISJ_SK_SK_NS1F_6thread17LinearCombinationISJ_Li1EffLNS1K_9ScaleType4KindE0ELNS_15FloatRoundStyleE2ESJ_EENS1_15EpilogueDefaultEEEEEvvEEEEvNT_6ParamsE:
	.zero		1664


//--------------------- SYMBOLS --------------------------

	.type		.nv.reservedSmem.offset0,@object
	.size		.nv.reservedSmem.offset0,0x4
